// auto-generated by cutlass_sweep.gemm — config: {"arch": "sm_100", "cluster_m": 2, "cluster_n": 1, "dtype": "e4m3", "dtype_b": "e4m3", "layout": "nt", "stages": 0, "tile_k": 32, "tile_m": 256, "tile_n": 32}
#include "cutlass/cutlass.h"
#include "cutlass/gemm/collective/collective_builder.hpp"
#include "cutlass/gemm/device/gemm_universal_adapter.h"
#include "cutlass/gemm/kernel/gemm_universal.hpp"
#include "cutlass/epilogue/collective/collective_builder.hpp"

using ElemA = cutlass::float_e4m3_t;
using ElemB = cutlass::float_e4m3_t;
using ElemCD = cutlass::float_e4m3_t;
using Acc  = float;
using TileShape    = cute::Shape<cute::_256, cute::_32, cute::_32>;
using ClusterShape = cute::Shape<cute::_2, cute::_1, cute::_1>;

using CollectiveEpilogue = typename cutlass::epilogue::collective::CollectiveBuilder<
    cutlass::arch::Sm100, cutlass::arch::OpClassTensorOp,
    TileShape, ClusterShape,
    cutlass::epilogue::collective::EpilogueTileAuto,
    Acc, Acc,
    ElemCD, cutlass::layout::RowMajor, 128 / cutlass::sizeof_bits<ElemCD>::value,
    ElemCD, cutlass::layout::RowMajor, 128 / cutlass::sizeof_bits<ElemCD>::value,
    cutlass::epilogue::collective::EpilogueScheduleAuto
  >::CollectiveOp;

using CollectiveMainloop = typename cutlass::gemm::collective::CollectiveBuilder<
    cutlass::arch::Sm100, cutlass::arch::OpClassTensorOp,
    ElemA, cutlass::layout::RowMajor, 128 / cutlass::sizeof_bits<ElemA>::value,
    ElemB, cutlass::layout::ColumnMajor, 128 / cutlass::sizeof_bits<ElemB>::value,
    Acc,
    TileShape, ClusterShape,
    cutlass::gemm::collective::StageCountAutoCarveout<static_cast<int>(sizeof(typename CollectiveEpilogue::SharedStorage))>,
    cutlass::gemm::collective::KernelScheduleAuto
  >::CollectiveOp;

using GemmKernel = cutlass::gemm::kernel::GemmUniversal<
    cute::Shape<int,int,int,int>,
    CollectiveMainloop,
    CollectiveEpilogue
>;
using Gemm = cutlass::gemm::device::GemmUniversalAdapter<GemmKernel>;

// Force the device kernel symbol into the cubin without needing a host main.
auto* _anchor = &cutlass::device_kernel<GemmKernel>;


// ===== COMPILED SASS (sm_100a) =====

	.target	sm_100a

	.elftype	@"ET_EXEC"


//--------------------- .note.nv.tkinfo           --------------------------
	.section	.note.nv.tkinfo,"",@"SHT_NOTE"
	.sectionflags	@"SHF_NOTE_NV_TKINFO"
	.tkinfo
        /*0018*/ 	.word	0x00000002
        /*0030*/ 	.string	""
        /*0030*/ 	.string	"ptxas"
        /*0030*/ 	.string	"Cuda compilation tools, release 13.0, V13.0.88"
        /*0030*/ 	.string	"Build cuda_13.0.r13.0/compiler.36424714_0"
        /*0030*/ 	.string	"-arch sm_100a -m 64 "



//--------------------- .note.nv.cuinfo           --------------------------
	.section	.note.nv.cuinfo,"",@"SHT_NOTE"
	.sectionflags	@"SHF_NOTE_NV_CUINFO"
        /*0018*/ 	.short	0x0002
        /*001a*/ 	.short	0x0064
        /*001c*/ 	.short	0x0082
	.zero		2


//--------------------- .nv.info                  --------------------------
	.section	.nv.info,"",@"SHT_CUDA_INFO"
	.align	4


	//----- nvinfo : EIATTR_REGCOUNT
	.align		4
        /*0000*/ 	.byte	0x04, 0x2f
        /*0002*/ 	.short	(.L_19 - .L_18)
	.align		4
.L_18:
        /*0004*/ 	.word	index@(_ZN7cutlass13device_kernelINS_4gemm6kernel13GemmUniversalIN4cute5tupleIJiiiiEEENS1_10collective13CollectiveMmaINS1_35MainloopSm100TmaUmmaWarpSpecializedILi48ELi2ELi4ENS5_IJNS4_1CILi2EEENSA_ILi1EEESC_EEEEENS5_IJNSA_ILi256EEENSA_ILi32EEESG_EEENS_12float_e4m3_tENS5_IJlSC_lEEESI_SJ_NS4_8TiledMMAINS4_8MMA_AtomIJNS4_10MMA_TraitsINS4_25SM100_MMA_F8F6F4_2x1SM_SSEJSI_SI_fSF_SG_NS4_17integral_constantINS4_4UMMA5MajorELSQ_0EEESR_NSO_INSP_7ScaleInELSS_0EEEST_EEEEEENS4_6LayoutINS5_IJSC_SC_SC_EEENS5_IJNSA_ILi0EEESY_SY_EEEEENS5_IJNS4_10UnderscoreES11_S11_EEEEENS4_18SM100_TMA_2SM_LOADENS4_14ComposedLayoutINS4_7SwizzleILi1ELi4ELi3EEENS4_18smem_ptr_flag_bitsILi8EEENSW_INS5_IJNSA_ILi8EEESG_EEENS5_IJSG_SC_EEEEEEEvNS4_8identityES14_S1E_vS1F_EENS_8epilogue10collective18CollectiveEpilogueINS1H_23Sm100TmaWarpSpecializedILi1ELi1ELi32ELb0ELb0EEEJNS5_IJNSA_ILi128EEESG_SG_EEENS5_IJNSW_IS1M_SC_EENSW_ISG_SC_EEEEESI_SJ_SI_SJ_NS1H_6fusion15FusionCallbacksIS1L_NS1R_17LinearCombinationISI_fSI_fLNS_15FloatRoundStyleE2EEES1N_S1Q_JEEENS4_5SM1004TMEM4LOAD26SM100_TMEM_LOAD_32dp32b32xENS4_13SM90_TMA_LOADES1E_NS4_39AutoVectorizingCopyWithAssumedAlignmentILi128EEENS4_14SM90_TMA_STOREES1E_S23_S23_EEEvvEEEEvNT_6ParamsE)
        /*0008*/ 	.word	0x0000007b


	//----- nvinfo : EIATTR_FRAME_SIZE
	.align		4
.L_19:
        /*000c*/ 	.byte	0x04, 0x11
        /*000e*/ 	.short	(.L_21 - .L_20)
	.align		4
.L_20:
        /*0010*/ 	.word	index@($__internal_2_$__cuda_sm10x_tcgen05_guardrail_trap_unallocated_columns_being_dealloced)
        /*0014*/ 	.word	0x00000000


	//----- nvinfo : EIATTR_FRAME_SIZE
	.align		4
.L_21:
        /*0018*/ 	.byte	0x04, 0x11
        /*001a*/ 	.short	(.L_23 - .L_22)
	.align		4
.L_22:
        /*001c*/ 	.word	index@($__internal_1_$__cuda_sm10x_tcgen05_guardrail_trap_phase_invalid_during_alloc)
        /*0020*/ 	.word	0x00000000


	//----- nvinfo : EIATTR_FRAME_SIZE
	.align		4
.L_23:
        /*0024*/ 	.byte	0x04, 0x11
        /*0026*/ 	.short	(.L_25 - .L_24)
	.align		4
.L_24:
        /*0028*/ 	.word	index@($__internal_0_$__cuda_sm10x_tcgen05_guardrail_trap_col_being_dealloced_not_returned_by_alloc)
        /*002c*/ 	.word	0x00000000


	//----- nvinfo : EIATTR_FRAME_SIZE
	.align		4
.L_25:
        /*0030*/ 	.byte	0x04, 0x11
        /*0032*/ 	.short	(.L_27 - .L_26)
	.align		4
.L_26:
        /*0034*/ 	.word	index@(_ZN7cutlass13device_kernelINS_4gemm6kernel13GemmUniversalIN4cute5tupleIJiiiiEEENS1_10collective13CollectiveMmaINS1_35MainloopSm100TmaUmmaWarpSpecializedILi48ELi2ELi4ENS5_IJNS4_1CILi2EEENSA_ILi1EEESC_EEEEENS5_IJNSA_ILi256EEENSA_ILi32EEESG_EEENS_12float_e4m3_tENS5_IJlSC_lEEESI_SJ_NS4_8TiledMMAINS4_8MMA_AtomIJNS4_10MMA_TraitsINS4_25SM100_MMA_F8F6F4_2x1SM_SSEJSI_SI_fSF_SG_NS4_17integral_constantINS4_4UMMA5MajorELSQ_0EEESR_NSO_INSP_7ScaleInELSS_0EEEST_EEEEEENS4_6LayoutINS5_IJSC_SC_SC_EEENS5_IJNSA_ILi0EEESY_SY_EEEEENS5_IJNS4_10UnderscoreES11_S11_EEEEENS4_18SM100_TMA_2SM_LOADENS4_14ComposedLayoutINS4_7SwizzleILi1ELi4ELi3EEENS4_18smem_ptr_flag_bitsILi8EEENSW_INS5_IJNSA_ILi8EEESG_EEENS5_IJSG_SC_EEEEEEEvNS4_8identityES14_S1E_vS1F_EENS_8epilogue10collective18CollectiveEpilogueINS1H_23Sm100TmaWarpSpecializedILi1ELi1ELi32ELb0ELb0EEEJNS5_IJNSA_ILi128EEESG_SG_EEENS5_IJNSW_IS1M_SC_EENSW_ISG_SC_EEEEESI_SJ_SI_SJ_NS1H_6fusion15FusionCallbacksIS1L_NS1R_17LinearCombinationISI_fSI_fLNS_15FloatRoundStyleE2EEES1N_S1Q_JEEENS4_5SM1004TMEM4LOAD26SM100_TMEM_LOAD_32dp32b32xENS4_13SM90_TMA_LOADES1E_NS4_39AutoVectorizingCopyWithAssumedAlignmentILi128EEENS4_14SM90_TMA_STOREES1E_S23_S23_EEEvvEEEEvNT_6ParamsE)
        /*0038*/ 	.word	0x00000000


	//----- nvinfo : EIATTR_MIN_STACK_SIZE
	.align		4
.L_27:
        /*003c*/ 	.byte	0x04, 0x12
        /*003e*/ 	.short	(.L_29 - .L_28)
	.align		4
.L_28:
        /*0040*/ 	.word	index@(_ZN7cutlass13device_kernelINS_4gemm6kernel13GemmUniversalIN4cute5tupleIJiiiiEEENS1_10collective13CollectiveMmaINS1_35MainloopSm100TmaUmmaWarpSpecializedILi48ELi2ELi4ENS5_IJNS4_1CILi2EEENSA_ILi1EEESC_EEEEENS5_IJNSA_ILi256EEENSA_ILi32EEESG_EEENS_12float_e4m3_tENS5_IJlSC_lEEESI_SJ_NS4_8TiledMMAINS4_8MMA_AtomIJNS4_10MMA_TraitsINS4_25SM100_MMA_F8F6F4_2x1SM_SSEJSI_SI_fSF_SG_NS4_17integral_constantINS4_4UMMA5MajorELSQ_0EEESR_NSO_INSP_7ScaleInELSS_0EEEST_EEEEEENS4_6LayoutINS5_IJSC_SC_SC_EEENS5_IJNSA_ILi0EEESY_SY_EEEEENS5_IJNS4_10UnderscoreES11_S11_EEEEENS4_18SM100_TMA_2SM_LOADENS4_14ComposedLayoutINS4_7SwizzleILi1ELi4ELi3EEENS4_18smem_ptr_flag_bitsILi8EEENSW_INS5_IJNSA_ILi8EEESG_EEENS5_IJSG_SC_EEEEEEEvNS4_8identityES14_S1E_vS1F_EENS_8epilogue10collective18CollectiveEpilogueINS1H_23Sm100TmaWarpSpecializedILi1ELi1ELi32ELb0ELb0EEEJNS5_IJNSA_ILi128EEESG_SG_EEENS5_IJNSW_IS1M_SC_EENSW_ISG_SC_EEEEESI_SJ_SI_SJ_NS1H_6fusion15FusionCallbacksIS1L_NS1R_17LinearCombinationISI_fSI_fLNS_15FloatRoundStyleE2EEES1N_S1Q_JEEENS4_5SM1004TMEM4LOAD26SM100_TMEM_LOAD_32dp32b32xENS4_13SM90_TMA_LOADES1E_NS4_39AutoVectorizingCopyWithAssumedAlignmentILi128EEENS4_14SM90_TMA_STOREES1E_S23_S23_EEEvvEEEEvNT_6ParamsE)
        /*0044*/ 	.word	0x00000000
.L_29:


//--------------------- .nv.compat                --------------------------
	.section	.nv.compat,"",@"SHT_CUDA_COMPAT_INFO"
	.align	4
        /*0000*/ 	.byte	0x02, 0x09, 0x01, 0x00, 0x02, 0x02, 0x02, 0x00, 0x02, 0x05, 0x05, 0x00, 0x03, 0x07, 0x01, 0x01
        /*0010*/ 	.byte	0x02, 0x03, 0x01, 0x00, 0x02, 0x06, 0x01, 0x00, 0x04, 0x0b, 0x08, 0x00, 0x09, 0x00, 0x00, 0x00
        /*0020*/ 	.byte	0x00, 0x00, 0x00, 0x00


//--------------------- .nv.info._ZN7cutlass13device_kernelINS_4gemm6kernel13GemmUniversalIN4cute5tupleIJiiiiEEENS1_10collective13CollectiveMmaINS1_35MainloopSm100TmaUmmaWarpSpecializedILi48ELi2ELi4ENS5_IJNS4_1CILi2EEENSA_ILi1EEESC_EEEEENS5_IJNSA_ILi256EEENSA_ILi32EEESG_EEENS_12float_e4m3_tENS5_IJlSC_lEEESI_SJ_NS4_8TiledMMAINS4_8MMA_AtomIJNS4_10MMA_TraitsINS4_25SM100_MMA_F8F6F4_2x1SM_SSEJSI_SI_fSF_SG_NS4_17integral_constantINS4_4UMMA5MajorELSQ_0EEESR_NSO_INSP_7ScaleInELSS_0EEEST_EEEEEENS4_6LayoutINS5_IJSC_SC_SC_EEENS5_IJNSA_ILi0EEESY_SY_EEEEENS5_IJNS4_10UnderscoreES11_S11_EEEEENS4_18SM100_TMA_2SM_LOADENS4_14ComposedLayoutINS4_7SwizzleILi1ELi4ELi3EEENS4_18smem_ptr_flag_bitsILi8EEENSW_INS5_IJNSA_ILi8EEESG_EEENS5_IJSG_SC_EEEEEEEvNS4_8identityES14_S1E_vS1F_EENS_8epilogue10collective18CollectiveEpilogueINS1H_23Sm100TmaWarpSpecializedILi1ELi1ELi32ELb0ELb0EEEJNS5_IJNSA_ILi128EEESG_SG_EEENS5_IJNSW_IS1M_SC_EENSW_ISG_SC_EEEEESI_SJ_SI_SJ_NS1H_6fusion15FusionCallbacksIS1L_NS1R_17LinearCombinationISI_fSI_fLNS_15FloatRoundStyleE2EEES1N_S1Q_JEEENS4_5SM1004TMEM4LOAD26SM100_TMEM_LOAD_32dp32b32xENS4_13SM90_TMA_LOADES1E_NS4_39AutoVectorizingCopyWithAssumedAlignmentILi128EEENS4_14SM90_TMA_STOREES1E_S23_S23_EEEvvEEEEvNT_6ParamsE --------------------------
	.section	.nv.info._ZN7cutlass13device_kernelINS_4gemm6kernel13GemmUniversalIN4cute5tupleIJiiiiEEENS1_10collective13CollectiveMmaINS1_35MainloopSm100TmaUmmaWarpSpecializedILi48ELi2ELi4ENS5_IJNS4_1CILi2EEENSA_ILi1EEESC_EEEEENS5_IJNSA_ILi256EEENSA_ILi32EEESG_EEENS_12float_e4m3_tENS5_IJlSC_lEEESI_SJ_NS4_8TiledMMAINS4_8MMA_AtomIJNS4_10MMA_TraitsINS4_25SM100_MMA_F8F6F4_2x1SM_SSEJSI_SI_fSF_SG_NS4_17integral_constantINS4_4UMMA5MajorELSQ_0EEESR_NSO_INSP_7ScaleInELSS_0EEEST_EEEEEENS4_6LayoutINS5_IJSC_SC_SC_EEENS5_IJNSA_ILi0EEESY_SY_EEEEENS5_IJNS4_10UnderscoreES11_S11_EEEEENS4_18SM100_TMA_2SM_LOADENS4_14ComposedLayoutINS4_7SwizzleILi1ELi4ELi3EEENS4_18smem_ptr_flag_bitsILi8EEENSW_INS5_IJNSA_ILi8EEESG_EEENS5_IJSG_SC_EEEEEEEvNS4_8identityES14_S1E_vS1F_EENS_8epilogue10collective18CollectiveEpilogueINS1H_23Sm100TmaWarpSpecializedILi1ELi1ELi32ELb0ELb0EEEJNS5_IJNSA_ILi128EEESG_SG_EEENS5_IJNSW_IS1M_SC_EENSW_ISG_SC_EEEEESI_SJ_SI_SJ_NS1H_6fusion15FusionCallbacksIS1L_NS1R_17LinearCombinationISI_fSI_fLNS_15FloatRoundStyleE2EEES1N_S1Q_JEEENS4_5SM1004TMEM4LOAD26SM100_TMEM_LOAD_32dp32b32xENS4_13SM90_TMA_LOADES1E_NS4_39AutoVectorizingCopyWithAssumedAlignmentILi128EEENS4_14SM90_TMA_STOREES1E_S23_S23_EEEvvEEEEvNT_6ParamsE,"",@"SHT_CUDA_INFO"
	.sectionflags	@""
	.align	4


	//----- nvinfo : EIATTR_CUDA_API_VERSION
	.align		4
        /*0000*/ 	.byte	0x04, 0x37
        /*0002*/ 	.short	(.L_31 - .L_30)
.L_30:
        /*0004*/ 	.word	0x00000082


	//----- nvinfo : EIATTR_KPARAM_INFO
	.align		4
.L_31:
        /*0008*/ 	.byte	0x04, 0x17
        /*000a*/ 	.short	(.L_33 - .L_32)
.L_32:
        /*000c*/ 	.word	0x00000000
        /*0010*/ 	.short	0x0000
        /*0012*/ 	.short	0x0000
        /*0014*/ 	.byte	0x00, 0xf0, 0x01, 0x20


	//----- nvinfo : EIATTR_AT_ENTRY_FRAGMENTS
	.align		4
.L_33:
        /*0018*/ 	.byte	0x04, 0x4f
        /*001a*/ 	.short	(.L_35 - .L_34)


	//   ....[0]....
.L_34:
        /*001c*/ 	.word	0x00000007


	//----- nvinfo : EIATTR_RESERVED_SMEM_USED
	.align		4
.L_35:
        /*0020*/ 	.byte	0x01, 0x41
	.zero		2


	//----- nvinfo : EIATTR_SPARSE_MMA_MASK
	.align		4
        /*0024*/ 	.byte	0x03, 0x50
        /*0026*/ 	.short	0x0000


	//----- nvinfo : EIATTR_TCGEN05_2CTA_USED
	.align		4
        /*0028*/ 	.byte	0x01, 0x52
	.zero		2


	//----- nvinfo : EIATTR_MAXREG_COUNT
	.align		4
        /*002c*/ 	.byte	0x03, 0x1b
        /*002e*/ 	.short	0x00ff


	//----- nvinfo : EIATTR_NUM_BARRIERS
	.align		4
        /*0030*/ 	.byte	0x02, 0x4c
        /*0032*/ 	.byte	0x07
	.zero		1


	//----- nvinfo : EIATTR_EXTERNS
	.align		4
        /*0034*/ 	.byte	0x04, 0x0f
        /*0036*/ 	.short	(.L_37 - .L_36)


	//   ....[0]....
	.align		4
.L_36:
        /*0038*/ 	.word	index@(__assertfail)


	//----- nvinfo : EIATTR_MERCURY_ISA_VERSION
	.align		4
.L_37:
        /*003c*/ 	.byte	0x03, 0x5f
        /*003e*/ 	.short	0x0101


	//----- nvinfo : EIATTR_INT_WARP_WIDE_INSTR_OFFSETS
	.align		4
        /*0040*/ 	.byte	0x04, 0x31
        /*0042*/ 	.short	(.L_39 - .L_38)


	//   ....[0]....
.L_38:
        /*0044*/ 	.word	0x00001260


	//   ....[1]....
        /*0048*/ 	.word	0x00001300


	//   ....[2]....
        /*004c*/ 	.word	0x00002660


	//   ....[3]....
        /*0050*/ 	.word	0x00005cb0


	//   ....[4]....
        /*0054*/ 	.word	0x00005cd0


	//   ....[5]....
        /*0058*/ 	.word	0x00005d00


	//   ....[6]....
        /*005c*/ 	.word	0x00006710


	//   ....[7]....
        /*0060*/ 	.word	0x00006830


	//----- nvinfo : EIATTR_COOP_GROUP_MASK_REGIDS
	.align		4
.L_39:
        /*0064*/ 	.byte	0x04, 0x29
        /*0066*/ 	.short	(.L_41 - .L_40)


	//   ....[0]....
.L_40:
        /*0068*/ 	.word	0xffffffff


	//   ....[1]....
        /*006c*/ 	.word	0xffffffff


	//   ....[2]....
        /*0070*/ 	.word	0xffffffff


	//   ....[3]....
        /*0074*/ 	.word	0xffffffff


	//   ....[4]....
        /*0078*/ 	.word	0xffffffff


	//   ....[5]....
        /*007c*/ 	.word	0xffffffff


	//   ....[6]....
        /*0080*/ 	.word	0xffffffff


	//   ....[7]....
        /*0084*/ 	.word	0xffffffff


	//   ....[8]....
        /*0088*/ 	.word	0xffffffff


	//   ....[9]....
        /*008c*/ 	.word	0xffffffff


	//   ....[10]....
        /*0090*/ 	.word	0xffffffff


	//   ....[11]....
        /*0094*/ 	.word	0xffffffff


	//   ....[12]....
        /*0098*/ 	.word	0xffffffff


	//   ....[13]....
        /*009c*/ 	.word	0xffffffff


	//----- nvinfo : EIATTR_COOP_GROUP_INSTR_OFFSETS
	.align		4
.L_41:
        /*00a0*/ 	.byte	0x04, 0x28
        /*00a2*/ 	.short	(.L_43 - .L_42)


	//   ....[0]....
.L_42:
        /*00a4*/ 	.word	0x000000c0


	//   ....[1]....
        /*00a8*/ 	.word	0x00000500


	//   ....[2]....
        /*00ac*/ 	.word	0x00000c30


	//   ....[3]....
        /*00b0*/ 	.word	0x00000d60


	//   ....[4]....
        /*00b4*/ 	.word	0x00000e50


	//   ....[5]....
        /*00b8*/ 	.word	0x00000fb0


	//   ....[6]....
        /*00bc*/ 	.word	0x00001140


	//   ....[7]....
        /*00c0*/ 	.word	0x00001380


	//   ....[8]....
        /*00c4*/ 	.word	0x00002540


	//   ....[9]....
        /*00c8*/ 	.word	0x00004be0


	//   ....[10]....
        /*00cc*/ 	.word	0x000050b0


	//   ....[11]....
        /*00d0*/ 	.word	0x000050e0


	//   ....[12]....
        /*00d4*/ 	.word	0x00005bb0


	//   ....[13]....
        /*00d8*/ 	.word	0x00005dc0


	//----- nvinfo : EIATTR_VRC_CTA_INIT_COUNT
	.align		4
.L_43:
        /*00dc*/ 	.byte	0x02, 0x4a
        /*00de*/ 	.byte	0x80
	.zero		1


	//----- nvinfo : EIATTR_SYSCALL_OFFSETS
	.align		4
        /*00e0*/ 	.byte	0x04, 0x46
        /*00e2*/ 	.short	(.L_45 - .L_44)


	//   ....[0]....
.L_44:
        /*00e4*/ 	.word	0x000071c0


	//   ....[1]....
        /*00e8*/ 	.word	0x00007300


	//   ....[2]....
        /*00ec*/ 	.word	0x00007a10


	//----- nvinfo : EIATTR_MBARRIER_INSTR_OFFSETS
	.align		4
.L_45:
        /*00f0*/ 	.byte	0x04, 0x39
        /*00f2*/ 	.short	(.L_47 - .L_46)


	//   ....[0]....
.L_46:
        /*00f4*/ 	.word	0x00000610
        /*00f8*/ 	.word	0x000000ff
        /*00fc*/ 	.word	0x00000000
        /*0100*/ 	.short	0x0100
        /*0102*/ 	.byte	0x08
	.zero		1


	//   ....[1]....
        /*0104*/ 	.word	0x00000620
        /*0108*/ 	.word	0x000000ff
        /*010c*/ 	.word	0x00000180
        /*0110*/ 	.short	0x0100
        /*0112*/ 	.byte	0x08
	.zero		1


	//   ....[2]....
        /*0114*/ 	.word	0x00000630
        /*0118*/ 	.word	0x000000ff
        /*011c*/ 	.word	0x00000008
        /*0120*/ 	.short	0x0100
        /*0122*/ 	.byte	0x08
	.zero		1


	//   ....[3]....
        /*0124*/ 	.word	0x00000640
        /*0128*/ 	.word	0x000000ff
        /*012c*/ 	.word	0x00000188
        /*0130*/ 	.short	0x0100
        /*0132*/ 	.byte	0x08
	.zero		1


	//   ....[4]....
        /*0134*/ 	.word	0x00000650
        /*0138*/ 	.word	0x000000ff
        /*013c*/ 	.word	0x00000010
        /*0140*/ 	.short	0x0100
        /*0142*/ 	.byte	0x08
	.zero		1


	//   ....[5]....
        /*0144*/ 	.word	0x00000660
        /*0148*/ 	.word	0x000000ff
        /*014c*/ 	.word	0x00000190
        /*0150*/ 	.short	0x0100
        /*0152*/ 	.byte	0x08
	.zero		1


	//   ....[6]....
        /*0154*/ 	.word	0x00000670
        /*0158*/ 	.word	0x000000ff
        /*015c*/ 	.word	0x00000018
        /*0160*/ 	.short	0x0100
        /*0162*/ 	.byte	0x08
	.zero		1


	//   ....[7]....
        /*0164*/ 	.word	0x00000680
        /*0168*/ 	.word	0x000000ff
        /*016c*/ 	.word	0x00000198
        /*0170*/ 	.short	0x0100
        /*0172*/ 	.byte	0x08
	.zero		1


	//   ....[8]....
        /*0174*/ 	.word	0x00000690
        /*0178*/ 	.word	0x000000ff
        /*017c*/ 	.word	0x00000020
        /*0180*/ 	.short	0x0100
        /*0182*/ 	.byte	0x08
	.zero		1


	//   ....[9]....
        /*0184*/ 	.word	0x000006a0
        /*0188*/ 	.word	0x000000ff
        /*018c*/ 	.word	0x000001a0
        /*0190*/ 	.short	0x0100
        /*0192*/ 	.byte	0x08
	.zero		1


	//   ....[10]....
        /*0194*/ 	.word	0x000006b0
        /*0198*/ 	.word	0x000000ff
        /*019c*/ 	.word	0x00000028
        /*01a0*/ 	.short	0x0100
        /*01a2*/ 	.byte	0x08
	.zero		1


	//   ....[11]....
        /*01a4*/ 	.word	0x000006c0
        /*01a8*/ 	.word	0x000000ff
        /*01ac*/ 	.word	0x000001a8
        /*01b0*/ 	.short	0x0100
        /*01b2*/ 	.byte	0x08
	.zero		1


	//   ....[12]....
        /*01b4*/ 	.word	0x000006d0
        /*01b8*/ 	.word	0x000000ff
        /*01bc*/ 	.word	0x00000030
        /*01c0*/ 	.short	0x0100
        /*01c2*/ 	.byte	0x08
	.zero		1


	//   ....[13]....
        /*01c4*/ 	.word	0x000006e0
        /*01c8*/ 	.word	0x000000ff
        /*01cc*/ 	.word	0x000001b0
        /*01d0*/ 	.short	0x0100
        /*01d2*/ 	.byte	0x08
	.zero		1


	//   ....[14]....
        /*01d4*/ 	.word	0x000006f0
        /*01d8*/ 	.word	0x000000ff
        /*01dc*/ 	.word	0x00000038
        /*01e0*/ 	.short	0x0100
        /*01e2*/ 	.byte	0x08
	.zero		1


	//   ....[15]....
        /*01e4*/ 	.word	0x00000700
        /*01e8*/ 	.word	0x000000ff
        /*01ec*/ 	.word	0x000001b8
        /*01f0*/ 	.short	0x0100
        /*01f2*/ 	.byte	0x08
	.zero		1


	//   ....[16]....
        /*01f4*/ 	.word	0x00000710
        /*01f8*/ 	.word	0x000000ff
        /*01fc*/ 	.word	0x00000040
        /*0200*/ 	.short	0x0100
        /*0202*/ 	.byte	0x08
	.zero		1


	//   ....[17]....
        /*0204*/ 	.word	0x00000720
        /*0208*/ 	.word	0x000000ff
        /*020c*/ 	.word	0x000001c0
        /*0210*/ 	.short	0x0100
        /*0212*/ 	.byte	0x08
	.zero		1


	//   ....[18]....
        /*0214*/ 	.word	0x00000730
        /*0218*/ 	.word	0x000000ff
        /*021c*/ 	.word	0x00000048
        /*0220*/ 	.short	0x0100
        /*0222*/ 	.byte	0x08
	.zero		1


	//   ....[19]....
        /*0224*/ 	.word	0x00000740
        /*0228*/ 	.word	0x000000ff
        /*022c*/ 	.word	0x000001c8
        /*0230*/ 	.short	0x0100
        /*0232*/ 	.byte	0x08
	.zero		1


	//   ....[20]....
        /*0234*/ 	.word	0x00000750
        /*0238*/ 	.word	0x000000ff
        /*023c*/ 	.word	0x00000050
        /*0240*/ 	.short	0x0100
        /*0242*/ 	.byte	0x08
	.zero		1


	//   ....[21]....
        /*0244*/ 	.word	0x00000760
        /*0248*/ 	.word	0x000000ff
        /*024c*/ 	.word	0x000001d0
        /*0250*/ 	.short	0x0100
        /*0252*/ 	.byte	0x08
	.zero		1


	//   ....[22]....
        /*0254*/ 	.word	0x00000770
        /*0258*/ 	.word	0x000000ff
        /*025c*/ 	.word	0x00000058
        /*0260*/ 	.short	0x0100
        /*0262*/ 	.byte	0x08
	.zero		1


	//   ....[23]....
        /*0264*/ 	.word	0x00000780
        /*0268*/ 	.word	0x000000ff
        /*026c*/ 	.word	0x000001d8
        /*0270*/ 	.short	0x0100
        /*0272*/ 	.byte	0x08
	.zero		1


	//   ....[24]....
        /*0274*/ 	.word	0x00000790
        /*0278*/ 	.word	0x000000ff
        /*027c*/ 	.word	0x00000060
        /*0280*/ 	.short	0x0100
        /*0282*/ 	.byte	0x08
	.zero		1


	//   ....[25]....
        /*0284*/ 	.word	0x000007a0
        /*0288*/ 	.word	0x000000ff
        /*028c*/ 	.word	0x000001e0
        /*0290*/ 	.short	0x0100
        /*0292*/ 	.byte	0x08
	.zero		1


	//   ....[26]....
        /*0294*/ 	.word	0x000007b0
        /*0298*/ 	.word	0x000000ff
        /*029c*/ 	.word	0x00000068
        /*02a0*/ 	.short	0x0100
        /*02a2*/ 	.byte	0x08
	.zero		1


	//   ....[27]....
        /*02a4*/ 	.word	0x000007c0
        /*02a8*/ 	.word	0x000000ff
        /*02ac*/ 	.word	0x000001e8
        /*02b0*/ 	.short	0x0100
        /*02b2*/ 	.byte	0x08
	.zero		1


	//   ....[28]....
        /*02b4*/ 	.word	0x000007d0
        /*02b8*/ 	.word	0x000000ff
        /*02bc*/ 	.word	0x00000070
        /*02c0*/ 	.short	0x0100
        /*02c2*/ 	.byte	0x08
	.zero		1


	//   ....[29]....
        /*02c4*/ 	.word	0x000007e0
        /*02c8*/ 	.word	0x000000ff
        /*02cc*/ 	.word	0x000001f0
        /*02d0*/ 	.short	0x0100
        /*02d2*/ 	.byte	0x08
	.zero		1


	//   ....[30]....
        /*02d4*/ 	.word	0x000007f0
        /*02d8*/ 	.word	0x000000ff
        /*02dc*/ 	.word	0x00000078
        /*02e0*/ 	.short	0x0100
        /*02e2*/ 	.byte	0x08
	.zero		1


	//   ....[31]....
        /*02e4*/ 	.word	0x00000800
        /*02e8*/ 	.word	0x000000ff
        /*02ec*/ 	.word	0x000001f8
        /*02f0*/ 	.short	0x0100
        /*02f2*/ 	.byte	0x08
	.zero		1


	//   ....[32]....
        /*02f4*/ 	.word	0x00000810
        /*02f8*/ 	.word	0x000000ff
        /*02fc*/ 	.word	0x00000080
        /*0300*/ 	.short	0x0100
        /*0302*/ 	.byte	0x08
	.zero		1


	//   ....[33]....
        /*0304*/ 	.word	0x00000820
        /*0308*/ 	.word	0x000000ff
        /*030c*/ 	.word	0x00000200
        /*0310*/ 	.short	0x0100
        /*0312*/ 	.byte	0x08
	.zero		1


	//   ....[34]....
        /*0314*/ 	.word	0x00000830
        /*0318*/ 	.word	0x000000ff
        /*031c*/ 	.word	0x00000088
        /*0320*/ 	.short	0x0100
        /*0322*/ 	.byte	0x08
	.zero		1


	//   ....[35]....
        /*0324*/ 	.word	0x00000840
        /*0328*/ 	.word	0x000000ff
        /*032c*/ 	.word	0x00000208
        /*0330*/ 	.short	0x0100
        /*0332*/ 	.byte	0x08
	.zero		1


	//   ....[36]....
        /*0334*/ 	.word	0x00000850
        /*0338*/ 	.word	0x000000ff
        /*033c*/ 	.word	0x00000090
        /*0340*/ 	.short	0x0100
        /*0342*/ 	.byte	0x08
	.zero		1


	//   ....[37]....
        /*0344*/ 	.word	0x00000860
        /*0348*/ 	.word	0x000000ff
        /*034c*/ 	.word	0x00000210
        /*0350*/ 	.short	0x0100
        /*0352*/ 	.byte	0x08
	.zero		1


	//   ....[38]....
        /*0354*/ 	.word	0x00000870
        /*0358*/ 	.word	0x000000ff
        /*035c*/ 	.word	0x00000098
        /*0360*/ 	.short	0x0100
        /*0362*/ 	.byte	0x08
	.zero		1


	//   ....[39]....
        /*0364*/ 	.word	0x00000880
        /*0368*/ 	.word	0x000000ff
        /*036c*/ 	.word	0x00000218
        /*0370*/ 	.short	0x0100
        /*0372*/ 	.byte	0x08
	.zero		1


	//   ....[40]....
        /*0374*/ 	.word	0x00000890
        /*0378*/ 	.word	0x000000ff
        /*037c*/ 	.word	0x000000a0
        /*0380*/ 	.short	0x0100
        /*0382*/ 	.byte	0x08
	.zero		1


	//   ....[41]....
        /*0384*/ 	.word	0x000008a0
        /*0388*/ 	.word	0x000000ff
        /*038c*/ 	.word	0x00000220
        /*0390*/ 	.short	0x0100
        /*0392*/ 	.byte	0x08
	.zero		1


	//   ....[42]....
        /*0394*/ 	.word	0x000008b0
        /*0398*/ 	.word	0x000000ff
        /*039c*/ 	.word	0x000000a8
        /*03a0*/ 	.short	0x0100
        /*03a2*/ 	.byte	0x08
	.zero		1


	//   ....[43]....
        /*03a4*/ 	.word	0x000008c0
        /*03a8*/ 	.word	0x000000ff
        /*03ac*/ 	.word	0x00000228
        /*03b0*/ 	.short	0x0100
        /*03b2*/ 	.byte	0x08
	.zero		1


	//   ....[44]....
        /*03b4*/ 	.word	0x000008d0
        /*03b8*/ 	.word	0x000000ff
        /*03bc*/ 	.word	0x000000b0
        /*03c0*/ 	.short	0x0100
        /*03c2*/ 	.byte	0x08
	.zero		1


	//   ....[45]....
        /*03c4*/ 	.word	0x000008e0
        /*03c8*/ 	.word	0x000000ff
        /*03cc*/ 	.word	0x00000230
        /*03d0*/ 	.short	0x0100
        /*03d2*/ 	.byte	0x08
	.zero		1


	//   ....[46]....
        /*03d4*/ 	.word	0x000008f0
        /*03d8*/ 	.word	0x000000ff
        /*03dc*/ 	.word	0x000000b8
        /*03e0*/ 	.short	0x0100
        /*03e2*/ 	.byte	0x08
	.zero		1


	//   ....[47]....
        /*03e4*/ 	.word	0x00000900
        /*03e8*/ 	.word	0x000000ff
        /*03ec*/ 	.word	0x00000238
        /*03f0*/ 	.short	0x0100
        /*03f2*/ 	.byte	0x08
	.zero		1


	//   ....[48]....
        /*03f4*/ 	.word	0x00000910
        /*03f8*/ 	.word	0x000000ff
        /*03fc*/ 	.word	0x000000c0
        /*0400*/ 	.short	0x0100
        /*0402*/ 	.byte	0x08
	.zero		1


	//   ....[49]....
        /*0404*/ 	.word	0x00000920
        /*0408*/ 	.word	0x000000ff
        /*040c*/ 	.word	0x00000240
        /*0410*/ 	.short	0x0100
        /*0412*/ 	.byte	0x08
	.zero		1


	//   ....[50]....
        /*0414*/ 	.word	0x00000930
        /*0418*/ 	.word	0x000000ff
        /*041c*/ 	.word	0x000000c8
        /*0420*/ 	.short	0x0100
        /*0422*/ 	.byte	0x08
	.zero		1


	//   ....[51]....
        /*0424*/ 	.word	0x00000940
        /*0428*/ 	.word	0x000000ff
        /*042c*/ 	.word	0x00000248
        /*0430*/ 	.short	0x0100
        /*0432*/ 	.byte	0x08
	.zero		1


	//   ....[52]....
        /*0434*/ 	.word	0x00000950
        /*0438*/ 	.word	0x000000ff
        /*043c*/ 	.word	0x000000d0
        /*0440*/ 	.short	0x0100
        /*0442*/ 	.byte	0x08
	.zero		1


	//   ....[53]....
        /*0444*/ 	.word	0x00000960
        /*0448*/ 	.word	0x000000ff
        /*044c*/ 	.word	0x00000250
        /*0450*/ 	.short	0x0100
        /*0452*/ 	.byte	0x08
	.zero		1


	//   ....[54]....
        /*0454*/ 	.word	0x00000970
        /*0458*/ 	.word	0x000000ff
        /*045c*/ 	.word	0x000000d8
        /*0460*/ 	.short	0x0100
        /*0462*/ 	.byte	0x08
	.zero		1


	//   ....[55]....
        /*0464*/ 	.word	0x00000980
        /*0468*/ 	.word	0x000000ff
        /*046c*/ 	.word	0x00000258
        /*0470*/ 	.short	0x0100
        /*0472*/ 	.byte	0x08
	.zero		1


	//   ....[56]....
        /*0474*/ 	.word	0x00000990
        /*0478*/ 	.word	0x000000ff
        /*047c*/ 	.word	0x000000e0
        /*0480*/ 	.short	0x0100
        /*0482*/ 	.byte	0x08
	.zero		1


	//   ....[57]....
        /*0484*/ 	.word	0x000009a0
        /*0488*/ 	.word	0x000000ff
        /*048c*/ 	.word	0x00000260
        /*0490*/ 	.short	0x0100
        /*0492*/ 	.byte	0x08
	.zero		1


	//   ....[58]....
        /*0494*/ 	.word	0x000009b0
        /*0498*/ 	.word	0x000000ff
        /*049c*/ 	.word	0x000000e8
        /*04a0*/ 	.short	0x0100
        /*04a2*/ 	.byte	0x08
	.zero		1


	//   ....[59]....
        /*04a4*/ 	.word	0x000009c0
        /*04a8*/ 	.word	0x000000ff
        /*04ac*/ 	.word	0x00000268
        /*04b0*/ 	.short	0x0100
        /*04b2*/ 	.byte	0x08
	.zero		1


	//   ....[60]....
        /*04b4*/ 	.word	0x000009d0
        /*04b8*/ 	.word	0x000000ff
        /*04bc*/ 	.word	0x000000f0
        /*04c0*/ 	.short	0x0100
        /*04c2*/ 	.byte	0x08
	.zero		1


	//   ....[61]....
        /*04c4*/ 	.word	0x000009e0
        /*04c8*/ 	.word	0x000000ff
        /*04cc*/ 	.word	0x00000270
        /*04d0*/ 	.short	0x0100
        /*04d2*/ 	.byte	0x08
	.zero		1


	//   ....[62]....
        /*04d4*/ 	.word	0x000009f0
        /*04d8*/ 	.word	0x000000ff
        /*04dc*/ 	.word	0x000000f8
        /*04e0*/ 	.short	0x0100
        /*04e2*/ 	.byte	0x08
	.zero		1


	//   ....[63]....
        /*04e4*/ 	.word	0x00000a00
        /*04e8*/ 	.word	0x000000ff
        /*04ec*/ 	.word	0x00000278
        /*04f0*/ 	.short	0x0100
        /*04f2*/ 	.byte	0x08
	.zero		1


	//   ....[64]....
        /*04f4*/ 	.word	0x00000a10
        /*04f8*/ 	.word	0x000000ff
        /*04fc*/ 	.word	0x00000100
        /*0500*/ 	.short	0x0100
        /*0502*/ 	.byte	0x08
	.zero		1


	//   ....[65]....
        /*0504*/ 	.word	0x00000a20
        /*0508*/ 	.word	0x000000ff
        /*050c*/ 	.word	0x00000280
        /*0510*/ 	.short	0x0100
        /*0512*/ 	.byte	0x08
	.zero		1


	//   ....[66]....
        /*0514*/ 	.word	0x00000a30
        /*0518*/ 	.word	0x000000ff
        /*051c*/ 	.word	0x00000108
        /*0520*/ 	.short	0x0100
        /*0522*/ 	.byte	0x08
	.zero		1


	//   ....[67]....
        /*0524*/ 	.word	0x00000a40
        /*0528*/ 	.word	0x000000ff
        /*052c*/ 	.word	0x00000288
        /*0530*/ 	.short	0x0100
        /*0532*/ 	.byte	0x08
	.zero		1


	//   ....[68]....
        /*0534*/ 	.word	0x00000a50
        /*0538*/ 	.word	0x000000ff
        /*053c*/ 	.word	0x00000110
        /*0540*/ 	.short	0x0100
        /*0542*/ 	.byte	0x08
	.zero		1


	//   ....[69]....
        /*0544*/ 	.word	0x00000a60
        /*0548*/ 	.word	0x000000ff
        /*054c*/ 	.word	0x00000290
        /*0550*/ 	.short	0x0100
        /*0552*/ 	.byte	0x08
	.zero		1


	//   ....[70]....
        /*0554*/ 	.word	0x00000a70
        /*0558*/ 	.word	0x000000ff
        /*055c*/ 	.word	0x00000118
        /*0560*/ 	.short	0x0100
        /*0562*/ 	.byte	0x08
	.zero		1


	//   ....[71]....
        /*0564*/ 	.word	0x00000a80
        /*0568*/ 	.word	0x000000ff
        /*056c*/ 	.word	0x00000298
        /*0570*/ 	.short	0x0100
        /*0572*/ 	.byte	0x08
	.zero		1


	//   ....[72]....
        /*0574*/ 	.word	0x00000a90
        /*0578*/ 	.word	0x000000ff
        /*057c*/ 	.word	0x00000120
        /*0580*/ 	.short	0x0100
        /*0582*/ 	.byte	0x08
	.zero		1


	//   ....[73]....
        /*0584*/ 	.word	0x00000aa0
        /*0588*/ 	.word	0x000000ff
        /*058c*/ 	.word	0x000002a0
        /*0590*/ 	.short	0x0100
        /*0592*/ 	.byte	0x08
	.zero		1


	//   ....[74]....
        /*0594*/ 	.word	0x00000ab0
        /*0598*/ 	.word	0x000000ff
        /*059c*/ 	.word	0x00000128
        /*05a0*/ 	.short	0x0100
        /*05a2*/ 	.byte	0x08
	.zero		1


	//   ....[75]....
        /*05a4*/ 	.word	0x00000ac0
        /*05a8*/ 	.word	0x000000ff
        /*05ac*/ 	.word	0x000002a8
        /*05b0*/ 	.short	0x0100
        /*05b2*/ 	.byte	0x08
	.zero		1


	//   ....[76]....
        /*05b4*/ 	.word	0x00000ad0
        /*05b8*/ 	.word	0x000000ff
        /*05bc*/ 	.word	0x00000130
        /*05c0*/ 	.short	0x0100
        /*05c2*/ 	.byte	0x08
	.zero		1


	//   ....[77]....
        /*05c4*/ 	.word	0x00000ae0
        /*05c8*/ 	.word	0x000000ff
        /*05cc*/ 	.word	0x000002b0
        /*05d0*/ 	.short	0x0100
        /*05d2*/ 	.byte	0x08
	.zero		1


	//   ....[78]....
        /*05d4*/ 	.word	0x00000af0
        /*05d8*/ 	.word	0x000000ff
        /*05dc*/ 	.word	0x00000138
        /*05e0*/ 	.short	0x0100
        /*05e2*/ 	.byte	0x08
	.zero		1


	//   ....[79]....
        /*05e4*/ 	.word	0x00000b00
        /*05e8*/ 	.word	0x000000ff
        /*05ec*/ 	.word	0x000002b8
        /*05f0*/ 	.short	0x0100
        /*05f2*/ 	.byte	0x08
	.zero		1


	//   ....[80]....
        /*05f4*/ 	.word	0x00000b10
        /*05f8*/ 	.word	0x000000ff
        /*05fc*/ 	.word	0x00000140
        /*0600*/ 	.short	0x0100
        /*0602*/ 	.byte	0x08
	.zero		1


	//   ....[81]....
        /*0604*/ 	.word	0x00000b20
        /*0608*/ 	.word	0x000000ff
        /*060c*/ 	.word	0x000002c0
        /*0610*/ 	.short	0x0100
        /*0612*/ 	.byte	0x08
	.zero		1


	//   ....[82]....
        /*0614*/ 	.word	0x00000b30
        /*0618*/ 	.word	0x000000ff
        /*061c*/ 	.word	0x00000148
        /*0620*/ 	.short	0x0100
        /*0622*/ 	.byte	0x08
	.zero		1


	//   ....[83]....
        /*0624*/ 	.word	0x00000b40
        /*0628*/ 	.word	0x000000ff
        /*062c*/ 	.word	0x000002c8
        /*0630*/ 	.short	0x0100
        /*0632*/ 	.byte	0x08
	.zero		1


	//   ....[84]....
        /*0634*/ 	.word	0x00000b50
        /*0638*/ 	.word	0x000000ff
        /*063c*/ 	.word	0x00000150
        /*0640*/ 	.short	0x0100
        /*0642*/ 	.byte	0x08
	.zero		1


	//   ....[85]....
        /*0644*/ 	.word	0x00000b60
        /*0648*/ 	.word	0x000000ff
        /*064c*/ 	.word	0x000002d0
        /*0650*/ 	.short	0x0100
        /*0652*/ 	.byte	0x08
	.zero		1


	//   ....[86]....
        /*0654*/ 	.word	0x00000b70
        /*0658*/ 	.word	0x000000ff
        /*065c*/ 	.word	0x00000158
        /*0660*/ 	.short	0x0100
        /*0662*/ 	.byte	0x08
	.zero		1


	//   ....[87]....
        /*0664*/ 	.word	0x00000b80
        /*0668*/ 	.word	0x000000ff
        /*066c*/ 	.word	0x000002d8
        /*0670*/ 	.short	0x0100
        /*0672*/ 	.byte	0x08
	.zero		1


	//   ....[88]....
        /*0674*/ 	.word	0x00000b90
        /*0678*/ 	.word	0x000000ff
        /*067c*/ 	.word	0x00000160
        /*0680*/ 	.short	0x0100
        /*0682*/ 	.byte	0x08
	.zero		1


	//   ....[89]....
        /*0684*/ 	.word	0x00000ba0
        /*0688*/ 	.word	0x000000ff
        /*068c*/ 	.word	0x000002e0
        /*0690*/ 	.short	0x0100
        /*0692*/ 	.byte	0x08
	.zero		1


	//   ....[90]....
        /*0694*/ 	.word	0x00000bb0
        /*0698*/ 	.word	0x000000ff
        /*069c*/ 	.word	0x00000168
        /*06a0*/ 	.short	0x0100
        /*06a2*/ 	.byte	0x08
	.zero		1


	//   ....[91]....
        /*06a4*/ 	.word	0x00000bc0
        /*06a8*/ 	.word	0x000000ff
        /*06ac*/ 	.word	0x000002e8
        /*06b0*/ 	.short	0x0100
        /*06b2*/ 	.byte	0x08
	.zero		1


	//   ....[92]....
        /*06b4*/ 	.word	0x00000bd0
        /*06b8*/ 	.word	0x000000ff
        /*06bc*/ 	.word	0x00000170
        /*06c0*/ 	.short	0x0100
        /*06c2*/ 	.byte	0x08
	.zero		1


	//   ....[93]....
        /*06c4*/ 	.word	0x00000be0
        /*06c8*/ 	.word	0x000000ff
        /*06cc*/ 	.word	0x000002f0
        /*06d0*/ 	.short	0x0100
        /*06d2*/ 	.byte	0x08
	.zero		1


	//   ....[94]....
        /*06d4*/ 	.word	0x00000bf0
        /*06d8*/ 	.word	0x000000ff
        /*06dc*/ 	.word	0x00000178
        /*06e0*/ 	.short	0x0100
        /*06e2*/ 	.byte	0x08
	.zero		1


	//   ....[95]....
        /*06e4*/ 	.word	0x00000c00
        /*06e8*/ 	.word	0x000000ff
        /*06ec*/ 	.word	0x000002f8
        /*06f0*/ 	.short	0x0100
        /*06f2*/ 	.byte	0x08
	.zero		1


	//   ....[96]....
        /*06f4*/ 	.word	0x00000d30
        /*06f8*/ 	.word	0x000000ff
        /*06fc*/ 	.word	0x00000300
        /*0700*/ 	.short	0x0100
        /*0702*/ 	.byte	0x09
	.zero		1


	//   ....[97]....
        /*0704*/ 	.word	0x00000d40
        /*0708*/ 	.word	0x000000ff
        /*070c*/ 	.word	0x00000308
        /*0710*/ 	.short	0x0100
        /*0712*/ 	.byte	0x09
	.zero		1


	//   ....[98]....
        /*0714*/ 	.word	0x00000e20
        /*0718*/ 	.word	0x000000ff
        /*071c*/ 	.word	0x00000310
        /*0720*/ 	.short	0x0100
        /*0722*/ 	.byte	0x08
	.zero		1


	//   ....[99]....
        /*0724*/ 	.word	0x00000e30
        /*0728*/ 	.word	0x000000ff
        /*072c*/ 	.word	0x00000318
        /*0730*/ 	.short	0x0100
        /*0732*/ 	.byte	0x08
	.zero		1


	//   ....[100]....
        /*0734*/ 	.word	0x00000f60
        /*0738*/ 	.word	0x000000ff
        /*073c*/ 	.word	0x00000320
        /*0740*/ 	.short	0x0100
        /*0742*/ 	.byte	0x08
	.zero		1


	//   ....[101]....
        /*0744*/ 	.word	0x00000f70
        /*0748*/ 	.word	0x000000ff
        /*074c*/ 	.word	0x00000330
        /*0750*/ 	.short	0x0100
        /*0752*/ 	.byte	0x08
	.zero		1


	//   ....[102]....
        /*0754*/ 	.word	0x00000f80
        /*0758*/ 	.word	0x000000ff
        /*075c*/ 	.word	0x00000328
        /*0760*/ 	.short	0x0100
        /*0762*/ 	.byte	0x08
	.zero		1


	//   ....[103]....
        /*0764*/ 	.word	0x00000f90
        /*0768*/ 	.word	0x000000ff
        /*076c*/ 	.word	0x00000338
        /*0770*/ 	.short	0x0100
        /*0772*/ 	.byte	0x08
	.zero		1


	//   ....[104]....
        /*0774*/ 	.word	0x000010b0
        /*0778*/ 	.word	0x000000ff
        /*077c*/ 	.word	0x00000340
        /*0780*/ 	.short	0x0100
        /*0782*/ 	.byte	0x09
	.zero		1


	//   ....[105]....
        /*0784*/ 	.word	0x000010c0
        /*0788*/ 	.word	0x000000ff
        /*078c*/ 	.word	0x00000360
        /*0790*/ 	.short	0x0100
        /*0792*/ 	.byte	0x09
	.zero		1


	//   ....[106]....
        /*0794*/ 	.word	0x000010d0
        /*0798*/ 	.word	0x000000ff
        /*079c*/ 	.word	0x00000348
        /*07a0*/ 	.short	0x0100
        /*07a2*/ 	.byte	0x09
	.zero		1


	//   ....[107]....
        /*07a4*/ 	.word	0x000010e0
        /*07a8*/ 	.word	0x000000ff
        /*07ac*/ 	.word	0x00000368
        /*07b0*/ 	.short	0x0100
        /*07b2*/ 	.byte	0x09
	.zero		1


	//   ....[108]....
        /*07b4*/ 	.word	0x000010f0
        /*07b8*/ 	.word	0x000000ff
        /*07bc*/ 	.word	0x00000350
        /*07c0*/ 	.short	0x0100
        /*07c2*/ 	.byte	0x09
	.zero		1


	//   ....[109]....
        /*07c4*/ 	.word	0x00001100
        /*07c8*/ 	.word	0x000000ff
        /*07cc*/ 	.word	0x00000370
        /*07d0*/ 	.short	0x0100
        /*07d2*/ 	.byte	0x09
	.zero		1


	//   ....[110]....
        /*07d4*/ 	.word	0x00001110
        /*07d8*/ 	.word	0x000000ff
        /*07dc*/ 	.word	0x00000358
        /*07e0*/ 	.short	0x0100
        /*07e2*/ 	.byte	0x09
	.zero		1


	//   ....[111]....
        /*07e4*/ 	.word	0x00001120
        /*07e8*/ 	.word	0x000000ff
        /*07ec*/ 	.word	0x00000378
        /*07f0*/ 	.short	0x0100
        /*07f2*/ 	.byte	0x09
	.zero		1


	//   ....[112]....
        /*07f4*/ 	.word	0x00001210
        /*07f8*/ 	.word	0x000000ff
        /*07fc*/ 	.word	0x00000380
        /*0800*/ 	.short	0x0100
        /*0802*/ 	.byte	0x08
	.zero		1


	//   ....[113]....
        /*0804*/ 	.word	0x00001220
        /*0808*/ 	.word	0x000000ff
        /*080c*/ 	.word	0x00000390
        /*0810*/ 	.short	0x0100
        /*0812*/ 	.byte	0x08
	.zero		1


	//   ....[114]....
        /*0814*/ 	.word	0x00001230
        /*0818*/ 	.word	0x000000ff
        /*081c*/ 	.word	0x00000388
        /*0820*/ 	.short	0x0100
        /*0822*/ 	.byte	0x08
	.zero		1


	//   ....[115]....
        /*0824*/ 	.word	0x00001240
        /*0828*/ 	.word	0x000000ff
        /*082c*/ 	.word	0x00000398
        /*0830*/ 	.short	0x0100
        /*0832*/ 	.byte	0x08
	.zero		1


	//   ....[116]....
        /*0834*/ 	.word	0x00001330
        /*0838*/ 	.word	0x000000ff
        /*083c*/ 	.word	0x000003a0
        /*0840*/ 	.short	0x0100
        /*0842*/ 	.byte	0x06
	.zero		1


	//   ....[117]....
        /*0844*/ 	.word	0x00001d40
        /*0848*/ 	.word	0x00000003
        /*084c*/ 	.word	0x00000390
        /*0850*/ 	.short	0x010a
        /*0852*/ 	.byte	0xff
	.zero		1


	//   ....[118]....
        /*0854*/ 	.word	0x00001d70
        /*0858*/ 	.word	0x00000003
        /*085c*/ 	.word	0x00000380
        /*0860*/ 	.short	0x0101
        /*0862*/ 	.byte	0xff
	.zero		1


	//   ....[119]....
        /*0864*/ 	.word	0x00001e70
        /*0868*/ 	.word	0x000000ff
        /*086c*/ 	.word	0x00000180
        /*0870*/ 	.short	0x010a
        /*0872*/ 	.byte	0x08
	.zero		1


	//   ....[120]....
        /*0874*/ 	.word	0x00001f40
        /*0878*/ 	.word	0x000000ff
        /*087c*/ 	.word	0x00000180
        /*0880*/ 	.short	0x010a
        /*0882*/ 	.byte	0x21
	.zero		1


	//   ....[121]....
        /*0884*/ 	.word	0x000020f0
        /*0888*/ 	.word	0x000000ff
        /*088c*/ 	.word	0x00000180
        /*0890*/ 	.short	0x010a
        /*0892*/ 	.byte	0x08
	.zero		1


	//   ....[122]....
        /*0894*/ 	.word	0x000021f0
        /*0898*/ 	.word	0x000000ff
        /*089c*/ 	.word	0x00000318
        /*08a0*/ 	.short	0x0101
        /*08a2*/ 	.byte	0x04
	.zero		1


	//   ....[123]....
        /*08a4*/ 	.word	0x00002210
        /*08a8*/ 	.word	0x000000ff
        /*08ac*/ 	.word	0x00000180
        /*08b0*/ 	.short	0x010a
        /*08b2*/ 	.byte	0x08
	.zero		1


	//   ....[124]....
        /*08b4*/ 	.word	0x00002290
        /*08b8*/ 	.word	0x000000ff
        /*08bc*/ 	.word	0x00000180
        /*08c0*/ 	.short	0x010a
        /*08c2*/ 	.byte	0x11
	.zero		1


	//   ....[125]....
        /*08c4*/ 	.word	0x00002420
        /*08c8*/ 	.word	0x000000ff
        /*08cc*/ 	.word	0x00000180
        /*08d0*/ 	.short	0x010a
        /*08d2*/ 	.byte	0x08
	.zero		1


	//   ....[126]....
        /*08d4*/ 	.word	0x00002570
        /*08d8*/ 	.word	0x00000002
        /*08dc*/ 	.word	0x00000320
        /*08e0*/ 	.short	0x010a
        /*08e2*/ 	.byte	0xff
	.zero		1


	//   ....[127]....
        /*08e4*/ 	.word	0x00002630
        /*08e8*/ 	.word	0x00000002
        /*08ec*/ 	.word	0x00000000
        /*08f0*/ 	.short	0x0101
        /*08f2*/ 	.byte	0xff
	.zero		1


	//   ....[128]....
        /*08f4*/ 	.word	0x00002b90
        /*08f8*/ 	.word	0x000000ff
        /*08fc*/ 	.word	0x00000000
        /*0900*/ 	.short	0x010a
        /*0902*/ 	.byte	0x05
	.zero		1


	//   ....[129]....
        /*0904*/ 	.word	0x00002c20
        /*0908*/ 	.word	0x000000ff
        /*090c*/ 	.word	0x00000000
        /*0910*/ 	.short	0x010a
        /*0912*/ 	.byte	0x05
	.zero		1


	//   ....[130]....
        /*0914*/ 	.word	0x00002cb0
        /*0918*/ 	.word	0x000000ff
        /*091c*/ 	.word	0x00000000
        /*0920*/ 	.short	0x010a
        /*0922*/ 	.byte	0x05
	.zero		1


	//   ....[131]....
        /*0924*/ 	.word	0x00002d40
        /*0928*/ 	.word	0x000000ff
        /*092c*/ 	.word	0x00000000
        /*0930*/ 	.short	0x010a
        /*0932*/ 	.byte	0x05
	.zero		1


	//   ....[132]....
        /*0934*/ 	.word	0x00002dd0
        /*0938*/ 	.word	0x000000ff
        /*093c*/ 	.word	0x00000000
        /*0940*/ 	.short	0x010a
        /*0942*/ 	.byte	0x05
	.zero		1


	//   ....[133]....
        /*0944*/ 	.word	0x00002e60
        /*0948*/ 	.word	0x000000ff
        /*094c*/ 	.word	0x00000000
        /*0950*/ 	.short	0x010a
        /*0952*/ 	.byte	0x05
	.zero		1


	//   ....[134]....
        /*0954*/ 	.word	0x00002ef0
        /*0958*/ 	.word	0x000000ff
        /*095c*/ 	.word	0x00000000
        /*0960*/ 	.short	0x010a
        /*0962*/ 	.byte	0x05
	.zero		1


	//   ....[135]....
        /*0964*/ 	.word	0x00002f80
        /*0968*/ 	.word	0x000000ff
        /*096c*/ 	.word	0x00000000
        /*0970*/ 	.short	0x010a
        /*0972*/ 	.byte	0x05
	.zero		1


	//   ....[136]....
        /*0974*/ 	.word	0x00003010
        /*0978*/ 	.word	0x000000ff
        /*097c*/ 	.word	0x00000000
        /*0980*/ 	.short	0x010a
        /*0982*/ 	.byte	0x05
	.zero		1


	//   ....[137]....
        /*0984*/ 	.word	0x000030a0
        /*0988*/ 	.word	0x000000ff
        /*098c*/ 	.word	0x00000000
        /*0990*/ 	.short	0x010a
        /*0992*/ 	.byte	0x05
	.zero		1


	//   ....[138]....
        /*0994*/ 	.word	0x00003130
        /*0998*/ 	.word	0x000000ff
        /*099c*/ 	.word	0x00000000
        /*09a0*/ 	.short	0x010a
        /*09a2*/ 	.byte	0x05
	.zero		1


	//   ....[139]....
        /*09a4*/ 	.word	0x000031c0
        /*09a8*/ 	.word	0x000000ff
        /*09ac*/ 	.word	0x00000000
        /*09b0*/ 	.short	0x010a
        /*09b2*/ 	.byte	0x05
	.zero		1


	//   ....[140]....
        /*09b4*/ 	.word	0x00003250
        /*09b8*/ 	.word	0x000000ff
        /*09bc*/ 	.word	0x00000000
        /*09c0*/ 	.short	0x010a
        /*09c2*/ 	.byte	0x05
	.zero		1


	//   ....[141]....
        /*09c4*/ 	.word	0x000032e0
        /*09c8*/ 	.word	0x000000ff
        /*09cc*/ 	.word	0x00000000
        /*09d0*/ 	.short	0x010a
        /*09d2*/ 	.byte	0x05
	.zero		1


	//   ....[142]....
        /*09d4*/ 	.word	0x00003370
        /*09d8*/ 	.word	0x000000ff
        /*09dc*/ 	.word	0x00000000
        /*09e0*/ 	.short	0x010a
        /*09e2*/ 	.byte	0x05
	.zero		1


	//   ....[143]....
        /*09e4*/ 	.word	0x00003400
        /*09e8*/ 	.word	0x000000ff
        /*09ec*/ 	.word	0x00000000
        /*09f0*/ 	.short	0x010a
        /*09f2*/ 	.byte	0x05
	.zero		1


	//   ....[144]....
        /*09f4*/ 	.word	0x00003490
        /*09f8*/ 	.word	0x000000ff
        /*09fc*/ 	.word	0x00000000
        /*0a00*/ 	.short	0x010a
        /*0a02*/ 	.byte	0x05
	.zero		1


	//   ....[145]....
        /*0a04*/ 	.word	0x00003520
        /*0a08*/ 	.word	0x000000ff
        /*0a0c*/ 	.word	0x00000000
        /*0a10*/ 	.short	0x010a
        /*0a12*/ 	.byte	0x05
	.zero		1


	//   ....[146]....
        /*0a14*/ 	.word	0x000035b0
        /*0a18*/ 	.word	0x000000ff
        /*0a1c*/ 	.word	0x00000000
        /*0a20*/ 	.short	0x010a
        /*0a22*/ 	.byte	0x05
	.zero		1


	//   ....[147]....
        /*0a24*/ 	.word	0x00003640
        /*0a28*/ 	.word	0x000000ff
        /*0a2c*/ 	.word	0x00000000
        /*0a30*/ 	.short	0x010a
        /*0a32*/ 	.byte	0x05
	.zero		1


	//   ....[148]....
        /*0a34*/ 	.word	0x000036d0
        /*0a38*/ 	.word	0x000000ff
        /*0a3c*/ 	.word	0x00000000
        /*0a40*/ 	.short	0x010a
        /*0a42*/ 	.byte	0x05
	.zero		1


	//   ....[149]....
        /*0a44*/ 	.word	0x00003760
        /*0a48*/ 	.word	0x000000ff
        /*0a4c*/ 	.word	0x00000000
        /*0a50*/ 	.short	0x010a
        /*0a52*/ 	.byte	0x05
	.zero		1


	//   ....[150]....
        /*0a54*/ 	.word	0x000037f0
        /*0a58*/ 	.word	0x000000ff
        /*0a5c*/ 	.word	0x00000000
        /*0a60*/ 	.short	0x010a
        /*0a62*/ 	.byte	0x05
	.zero		1


	//   ....[151]....
        /*0a64*/ 	.word	0x00003880
        /*0a68*/ 	.word	0x000000ff
        /*0a6c*/ 	.word	0x00000000
        /*0a70*/ 	.short	0x010a
        /*0a72*/ 	.byte	0x05
	.zero		1


	//   ....[152]....
        /*0a74*/ 	.word	0x00003910
        /*0a78*/ 	.word	0x000000ff
        /*0a7c*/ 	.word	0x00000000
        /*0a80*/ 	.short	0x010a
        /*0a82*/ 	.byte	0x05
	.zero		1


	//   ....[153]....
        /*0a84*/ 	.word	0x000039a0
        /*0a88*/ 	.word	0x000000ff
        /*0a8c*/ 	.word	0x00000000
        /*0a90*/ 	.short	0x010a
        /*0a92*/ 	.byte	0x05
	.zero		1


	//   ....[154]....
        /*0a94*/ 	.word	0x00003a30
        /*0a98*/ 	.word	0x000000ff
        /*0a9c*/ 	.word	0x00000000
        /*0aa0*/ 	.short	0x010a
        /*0aa2*/ 	.byte	0x05
	.zero		1


	//   ....[155]....
        /*0aa4*/ 	.word	0x00003ac0
        /*0aa8*/ 	.word	0x000000ff
        /*0aac*/ 	.word	0x00000000
        /*0ab0*/ 	.short	0x010a
        /*0ab2*/ 	.byte	0x05
	.zero		1


	//   ....[156]....
        /*0ab4*/ 	.word	0x00003b50
        /*0ab8*/ 	.word	0x000000ff
        /*0abc*/ 	.word	0x00000000
        /*0ac0*/ 	.short	0x010a
        /*0ac2*/ 	.byte	0x05
	.zero		1


	//   ....[157]....
        /*0ac4*/ 	.word	0x00003be0
        /*0ac8*/ 	.word	0x000000ff
        /*0acc*/ 	.word	0x00000000
        /*0ad0*/ 	.short	0x010a
        /*0ad2*/ 	.byte	0x05
	.zero		1


	//   ....[158]....
        /*0ad4*/ 	.word	0x00003c70
        /*0ad8*/ 	.word	0x000000ff
        /*0adc*/ 	.word	0x00000000
        /*0ae0*/ 	.short	0x010a
        /*0ae2*/ 	.byte	0x05
	.zero		1


	//   ....[159]....
        /*0ae4*/ 	.word	0x00003d00
        /*0ae8*/ 	.word	0x000000ff
        /*0aec*/ 	.word	0x00000000
        /*0af0*/ 	.short	0x010a
        /*0af2*/ 	.byte	0x05
	.zero		1


	//   ....[160]....
        /*0af4*/ 	.word	0x00003d90
        /*0af8*/ 	.word	0x000000ff
        /*0afc*/ 	.word	0x00000000
        /*0b00*/ 	.short	0x010a
        /*0b02*/ 	.byte	0x05
	.zero		1


	//   ....[161]....
        /*0b04*/ 	.word	0x00003e20
        /*0b08*/ 	.word	0x000000ff
        /*0b0c*/ 	.word	0x00000000
        /*0b10*/ 	.short	0x010a
        /*0b12*/ 	.byte	0x05
	.zero		1


	//   ....[162]....
        /*0b14*/ 	.word	0x00003eb0
        /*0b18*/ 	.word	0x000000ff
        /*0b1c*/ 	.word	0x00000000
        /*0b20*/ 	.short	0x010a
        /*0b22*/ 	.byte	0x05
	.zero		1


	//   ....[163]....
        /*0b24*/ 	.word	0x00003f40
        /*0b28*/ 	.word	0x000000ff
        /*0b2c*/ 	.word	0x00000000
        /*0b30*/ 	.short	0x010a
        /*0b32*/ 	.byte	0x05
	.zero		1


	//   ....[164]....
        /*0b34*/ 	.word	0x00003fd0
        /*0b38*/ 	.word	0x000000ff
        /*0b3c*/ 	.word	0x00000000
        /*0b40*/ 	.short	0x010a
        /*0b42*/ 	.byte	0x05
	.zero		1


	//   ....[165]....
        /*0b44*/ 	.word	0x00004060
        /*0b48*/ 	.word	0x000000ff
        /*0b4c*/ 	.word	0x00000000
        /*0b50*/ 	.short	0x010a
        /*0b52*/ 	.byte	0x05
	.zero		1


	//   ....[166]....
        /*0b54*/ 	.word	0x000040f0
        /*0b58*/ 	.word	0x000000ff
        /*0b5c*/ 	.word	0x00000000
        /*0b60*/ 	.short	0x010a
        /*0b62*/ 	.byte	0x05
	.zero		1


	//   ....[167]....
        /*0b64*/ 	.word	0x00004180
        /*0b68*/ 	.word	0x000000ff
        /*0b6c*/ 	.word	0x00000000
        /*0b70*/ 	.short	0x010a
        /*0b72*/ 	.byte	0x05
	.zero		1


	//   ....[168]....
        /*0b74*/ 	.word	0x00004210
        /*0b78*/ 	.word	0x000000ff
        /*0b7c*/ 	.word	0x00000000
        /*0b80*/ 	.short	0x010a
        /*0b82*/ 	.byte	0x05
	.zero		1


	//   ....[169]....
        /*0b84*/ 	.word	0x000042a0
        /*0b88*/ 	.word	0x000000ff
        /*0b8c*/ 	.word	0x00000000
        /*0b90*/ 	.short	0x010a
        /*0b92*/ 	.byte	0x05
	.zero		1


	//   ....[170]....
        /*0b94*/ 	.word	0x00004330
        /*0b98*/ 	.word	0x000000ff
        /*0b9c*/ 	.word	0x00000000
        /*0ba0*/ 	.short	0x010a
        /*0ba2*/ 	.byte	0x05
	.zero		1


	//   ....[171]....
        /*0ba4*/ 	.word	0x000043c0
        /*0ba8*/ 	.word	0x000000ff
        /*0bac*/ 	.word	0x00000000
        /*0bb0*/ 	.short	0x010a
        /*0bb2*/ 	.byte	0x05
	.zero		1


	//   ....[172]....
        /*0bb4*/ 	.word	0x00004450
        /*0bb8*/ 	.word	0x000000ff
        /*0bbc*/ 	.word	0x00000000
        /*0bc0*/ 	.short	0x010a
        /*0bc2*/ 	.byte	0x05
	.zero		1


	//   ....[173]....
        /*0bc4*/ 	.word	0x000044e0
        /*0bc8*/ 	.word	0x000000ff
        /*0bcc*/ 	.word	0x00000000
        /*0bd0*/ 	.short	0x010a
        /*0bd2*/ 	.byte	0x05
	.zero		1


	//   ....[174]....
        /*0bd4*/ 	.word	0x00004570
        /*0bd8*/ 	.word	0x000000ff
        /*0bdc*/ 	.word	0x00000000
        /*0be0*/ 	.short	0x010a
        /*0be2*/ 	.byte	0x05
	.zero		1


	//   ....[175]....
        /*0be4*/ 	.word	0x00004610
        /*0be8*/ 	.word	0x00000000
        /*0bec*/ 	.word	0x00000000
        /*0bf0*/ 	.short	0x010a
        /*0bf2*/ 	.byte	0xff
	.zero		1


	//   ....[176]....
        /*0bf4*/ 	.word	0x00004740
        /*0bf8*/ 	.word	0x00000000
        /*0bfc*/ 	.word	0x00000380
        /*0c00*/ 	.short	0x010a
        /*0c02*/ 	.byte	0xff
	.zero		1


	//   ....[177]....
        /*0c04*/ 	.word	0x000047b0
        /*0c08*/ 	.word	0x00000004
        /*0c0c*/ 	.word	0x00000000
        /*0c10*/ 	.short	0x0101
        /*0c12*/ 	.byte	0xff
	.zero		1


	//   ....[178]....
        /*0c14*/ 	.word	0x000047d0
        /*0c18*/ 	.word	0x000000ff
        /*0c1c*/ 	.word	0x00000330
        /*0c20*/ 	.short	0x010a
        /*0c22*/ 	.byte	0x05
	.zero		1


	//   ....[179]....
        /*0c24*/ 	.word	0x000048f0
        /*0c28*/ 	.word	0x00000000
        /*0c2c*/ 	.word	0x00000320
        /*0c30*/ 	.short	0x010a
        /*0c32*/ 	.byte	0xff
	.zero		1


	//   ....[180]....
        /*0c34*/ 	.word	0x000049f0
        /*0c38*/ 	.word	0x00000000
        /*0c3c*/ 	.word	0x00000000
        /*0c40*/ 	.short	0x0101
        /*0c42*/ 	.byte	0xff
	.zero		1


	//   ....[181]....
        /*0c44*/ 	.word	0x00004a80
        /*0c48*/ 	.word	0x000000ff
        /*0c4c*/ 	.word	0x00000330
        /*0c50*/ 	.short	0x0106
        /*0c52*/ 	.byte	0x05
	.zero		1


	//   ....[182]....
        /*0c54*/ 	.word	0x00004aa0
        /*0c58*/ 	.word	0x000000ff
        /*0c5c*/ 	.word	0x00000330
        /*0c60*/ 	.short	0x010a
        /*0c62*/ 	.byte	0x05
	.zero		1


	//   ....[183]....
        /*0c64*/ 	.word	0x00004b30
        /*0c68*/ 	.word	0x000000ff
        /*0c6c*/ 	.word	0x00000330
        /*0c70*/ 	.short	0x0106
        /*0c72*/ 	.byte	0x04
	.zero		1


	//   ....[184]....
        /*0c74*/ 	.word	0x00004b70
        /*0c78*/ 	.word	0x00000000
        /*0c7c*/ 	.word	0x00000330
        /*0c80*/ 	.short	0x010a
        /*0c82*/ 	.byte	0xff
	.zero		1


	//   ....[185]....
        /*0c84*/ 	.word	0x00004db0
        /*0c88*/ 	.word	0x000000ff
        /*0c8c*/ 	.word	0x00000008
        /*0c90*/ 	.short	0x010a
        /*0c92*/ 	.byte	0x06
	.zero		1


	//   ....[186]....
        /*0c94*/ 	.word	0x00004dd0
        /*0c98*/ 	.word	0x000000ff
        /*0c9c*/ 	.word	0x00000008
        /*0ca0*/ 	.short	0x010a
        /*0ca2*/ 	.byte	0x06
	.zero		1


	//   ....[187]....
        /*0ca4*/ 	.word	0x00004f60
        /*0ca8*/ 	.word	0x000000ff
        /*0cac*/ 	.word	0x00000008
        /*0cb0*/ 	.short	0x010a
        /*0cb2*/ 	.byte	0x06
	.zero		1


	//   ....[188]....
        /*0cb4*/ 	.word	0x00004f80
        /*0cb8*/ 	.word	0x000000ff
        /*0cbc*/ 	.word	0x00000008
        /*0cc0*/ 	.short	0x010a
        /*0cc2*/ 	.byte	0x06
	.zero		1


	//   ....[189]....
        /*0cc4*/ 	.word	0x00005040
        /*0cc8*/ 	.word	0x000000ff
        /*0ccc*/ 	.word	0x00000000
        /*0cd0*/ 	.short	0x0101
        /*0cd2*/ 	.byte	0x07
	.zero		1


	//   ....[190]....
        /*0cd4*/ 	.word	0x00005320
        /*0cd8*/ 	.word	0x00000000
        /*0cdc*/ 	.word	0x00000320
        /*0ce0*/ 	.short	0x010a
        /*0ce2*/ 	.byte	0xff
	.zero		1


	//   ....[191]....
        /*0ce4*/ 	.word	0x000053e0
        /*0ce8*/ 	.word	0x00000000
        /*0cec*/ 	.word	0x00000000
        /*0cf0*/ 	.short	0x0101
        /*0cf2*/ 	.byte	0xff
	.zero		1


	//   ....[192]....
        /*0cf4*/ 	.word	0x00005490
        /*0cf8*/ 	.word	0x000000ff
        /*0cfc*/ 	.word	0x00000000
        /*0d00*/ 	.short	0x010a
        /*0d02*/ 	.byte	0x06
	.zero		1


	//   ....[193]....
        /*0d04*/ 	.word	0x000054a0
        /*0d08*/ 	.word	0x000000ff
        /*0d0c*/ 	.word	0x00000360
        /*0d10*/ 	.short	0x010a
        /*0d12*/ 	.byte	0x0b
	.zero		1


	//   ....[194]....
        /*0d14*/ 	.word	0x00005560
        /*0d18*/ 	.word	0x000000ff
        /*0d1c*/ 	.word	0x00000000
        /*0d20*/ 	.short	0x010a
        /*0d22*/ 	.byte	0x09
	.zero		1


	//   ....[195]....
        /*0d24*/ 	.word	0x000056a0
        /*0d28*/ 	.word	0x000000ff
        /*0d2c*/ 	.word	0x00000000
        /*0d30*/ 	.short	0x010a
        /*0d32*/ 	.byte	0x06
	.zero		1


	//   ....[196]....
        /*0d34*/ 	.word	0x000058a0
        /*0d38*/ 	.word	0x000000ff
        /*0d3c*/ 	.word	0x00000000
        /*0d40*/ 	.short	0x010a
        /*0d42*/ 	.byte	0x07
	.zero		1


	//   ....[197]....
        /*0d44*/ 	.word	0x00005930
        /*0d48*/ 	.word	0x000000ff
        /*0d4c*/ 	.word	0x00000000
        /*0d50*/ 	.short	0x010a
        /*0d52*/ 	.byte	0x07
	.zero		1


	//   ....[198]....
        /*0d54*/ 	.word	0x000059c0
        /*0d58*/ 	.word	0x000000ff
        /*0d5c*/ 	.word	0x00000000
        /*0d60*/ 	.short	0x010a
        /*0d62*/ 	.byte	0x07
	.zero		1


	//   ....[199]....
        /*0d64*/ 	.word	0x00005a60
        /*0d68*/ 	.word	0x00000000
        /*0d6c*/ 	.word	0x00000000
        /*0d70*/ 	.short	0x010a
        /*0d72*/ 	.byte	0xff
	.zero		1


	//   ....[200]....
        /*0d74*/ 	.word	0x00005aa0
        /*0d78*/ 	.word	0x00000000
        /*0d7c*/ 	.word	0x00000000
        /*0d80*/ 	.short	0x010a
        /*0d82*/ 	.byte	0xff
	.zero		1


	//   ....[201]....
        /*0d84*/ 	.word	0x00005b10
        /*0d88*/ 	.word	0x000000ff
        /*0d8c*/ 	.word	0x00000000
        /*0d90*/ 	.short	0x0101
        /*0d92*/ 	.byte	0x05
	.zero		1


	//   ....[202]....
        /*0d94*/ 	.word	0x00005b50
        /*0d98*/ 	.word	0x000000ff
        /*0d9c*/ 	.word	0x000003a0
        /*0da0*/ 	.short	0x010a
        /*0da2*/ 	.byte	0x08
	.zero		1


	//   ....[203]....
        /*0da4*/ 	.word	0x00005ba0
        /*0da8*/ 	.word	0x000000ff
        /*0dac*/ 	.word	0x00000000
        /*0db0*/ 	.short	0x0101
        /*0db2*/ 	.byte	0x05
	.zero		1


	//   ....[204]....
        /*0db4*/ 	.word	0x00005fb0
        /*0db8*/ 	.word	0x00000000
        /*0dbc*/ 	.word	0x00000320
        /*0dc0*/ 	.short	0x010a
        /*0dc2*/ 	.byte	0xff
	.zero		1


	//   ....[205]....
        /*0dc4*/ 	.word	0x000060a0
        /*0dc8*/ 	.word	0x00000000
        /*0dcc*/ 	.word	0x00000000
        /*0dd0*/ 	.short	0x0101
        /*0dd2*/ 	.byte	0xff
	.zero		1


	//   ....[206]....
        /*0dd4*/ 	.word	0x000063c0
        /*0dd8*/ 	.word	0x000000ff
        /*0ddc*/ 	.word	0x00000318
        /*0de0*/ 	.short	0x010a
        /*0de2*/ 	.byte	0x06
	.zero		1


	//   ....[207]....
        /*0de4*/ 	.word	0x00006540
        /*0de8*/ 	.word	0x000000ff
        /*0dec*/ 	.word	0x00000308
        /*0df0*/ 	.short	0x010a
        /*0df2*/ 	.byte	0x06
	.zero		1


	//   ....[208]....
        /*0df4*/ 	.word	0x00006870
        /*0df8*/ 	.word	0x000000ff
        /*0dfc*/ 	.word	0x00000300
        /*0e00*/ 	.short	0x010b
        /*0e02*/ 	.byte	0x06
	.zero		1


	//   ....[209]....
        /*0e04*/ 	.word	0x00006890
        /*0e08*/ 	.word	0x000000ff
        /*0e0c*/ 	.word	0x00000000
        /*0e10*/ 	.short	0x0101
        /*0e12*/ 	.byte	0x25
	.zero		1


	//   ....[210]....
        /*0e14*/ 	.word	0x000068d0
        /*0e18*/ 	.word	0x00000000
        /*0e1c*/ 	.word	0x00000308
        /*0e20*/ 	.short	0x010a
        /*0e22*/ 	.byte	0xff
	.zero		1


	//   ....[211]....
        /*0e24*/ 	.word	0x00006bd0
        /*0e28*/ 	.word	0x00000000
        /*0e2c*/ 	.word	0x00000320
        /*0e30*/ 	.short	0x010a
        /*0e32*/ 	.byte	0xff
	.zero		1


	//   ....[212]....
        /*0e34*/ 	.word	0x00006ce0
        /*0e38*/ 	.word	0x00000000
        /*0e3c*/ 	.word	0x00000000
        /*0e40*/ 	.short	0x0101
        /*0e42*/ 	.byte	0xff
	.zero		1


	//   ....[213]....
        /*0e44*/ 	.word	0x00007650
        /*0e48*/ 	.word	0x000000ff
        /*0e4c*/ 	.word	0x00000300
        /*0e50*/ 	.short	0x010a
        /*0e52*/ 	.byte	0x2b
	.zero		1


	//   ....[214]....
        /*0e54*/ 	.word	0x00007660
        /*0e58*/ 	.word	0x00000071
        /*0e5c*/ 	.word	0x00000340
        /*0e60*/ 	.short	0x010a
        /*0e62*/ 	.byte	0xff
	.zero		1


	//   ....[215]....
        /*0e64*/ 	.word	0x000077b0
        /*0e68*/ 	.word	0x000000ff
        /*0e6c*/ 	.word	0x00000300
        /*0e70*/ 	.short	0x010a
        /*0e72*/ 	.byte	0x2b
	.zero		1


	//   ....[216]....
        /*0e74*/ 	.word	0x00007890
        /*0e78*/ 	.word	0x000000ff
        /*0e7c*/ 	.word	0x00000000
        /*0e80*/ 	.short	0x0101
        /*0e82*/ 	.byte	0x04
	.zero		1


	//   ....[217]....
        /*0e84*/ 	.word	0x000078f0
        /*0e88*/ 	.word	0x00000071
        /*0e8c*/ 	.word	0x00000340
        /*0e90*/ 	.short	0x010a
        /*0e92*/ 	.byte	0xff
	.zero		1


	//   ....[218]....
        /*0e94*/ 	.word	0x00007b90
        /*0e98*/ 	.word	0x00000071
        /*0e9c*/ 	.word	0x00000000
        /*0ea0*/ 	.short	0x0101
        /*0ea2*/ 	.byte	0xff
	.zero		1


	//   ....[219]....
        /*0ea4*/ 	.word	0x00008530
        /*0ea8*/ 	.word	0x00000003
        /*0eac*/ 	.word	0x00000390
        /*0eb0*/ 	.short	0x010a
        /*0eb2*/ 	.byte	0xff
	.zero		1


	//   ....[220]....
        /*0eb4*/ 	.word	0x00008590
        /*0eb8*/ 	.word	0x00000002
        /*0ebc*/ 	.word	0x00000180
        /*0ec0*/ 	.short	0x010a
        /*0ec2*/ 	.byte	0xff
	.zero		1


	//   ....[221]....
        /*0ec4*/ 	.word	0x000085f0
        /*0ec8*/ 	.word	0x00000002
        /*0ecc*/ 	.word	0x00000180
        /*0ed0*/ 	.short	0x010a
        /*0ed2*/ 	.byte	0xff
	.zero		1


	//   ....[222]....
        /*0ed4*/ 	.word	0x00008640
        /*0ed8*/ 	.word	0x00000002
        /*0edc*/ 	.word	0x00000320
        /*0ee0*/ 	.short	0x010a
        /*0ee2*/ 	.byte	0xff
	.zero		1


	//   ....[223]....
        /*0ee4*/ 	.word	0x000086a0
        /*0ee8*/ 	.word	0x00000000
        /*0eec*/ 	.word	0x00000000
        /*0ef0*/ 	.short	0x010a
        /*0ef2*/ 	.byte	0xff
	.zero		1


	//   ....[224]....
        /*0ef4*/ 	.word	0x00008700
        /*0ef8*/ 	.word	0x00000000
        /*0efc*/ 	.word	0x00000000
        /*0f00*/ 	.short	0x010a
        /*0f02*/ 	.byte	0xff
	.zero		1


	//   ....[225]....
        /*0f04*/ 	.word	0x00008760
        /*0f08*/ 	.word	0x00000000
        /*0f0c*/ 	.word	0x00000000
        /*0f10*/ 	.short	0x010a
        /*0f12*/ 	.byte	0xff
	.zero		1


	//   ....[226]....
        /*0f14*/ 	.word	0x000087c0
        /*0f18*/ 	.word	0x00000000
        /*0f1c*/ 	.word	0x00000000
        /*0f20*/ 	.short	0x010a
        /*0f22*/ 	.byte	0xff
	.zero		1


	//   ....[227]....
        /*0f24*/ 	.word	0x00008820
        /*0f28*/ 	.word	0x00000000
        /*0f2c*/ 	.word	0x00000000
        /*0f30*/ 	.short	0x010a
        /*0f32*/ 	.byte	0xff
	.zero		1


	//   ....[228]....
        /*0f34*/ 	.word	0x00008880
        /*0f38*/ 	.word	0x00000000
        /*0f3c*/ 	.word	0x00000000
        /*0f40*/ 	.short	0x010a
        /*0f42*/ 	.byte	0xff
	.zero		1


	//   ....[229]....
        /*0f44*/ 	.word	0x000088e0
        /*0f48*/ 	.word	0x00000000
        /*0f4c*/ 	.word	0x00000000
        /*0f50*/ 	.short	0x010a
        /*0f52*/ 	.byte	0xff
	.zero		1


	//   ....[230]....
        /*0f54*/ 	.word	0x00008940
        /*0f58*/ 	.word	0x00000000
        /*0f5c*/ 	.word	0x00000000
        /*0f60*/ 	.short	0x010a
        /*0f62*/ 	.byte	0xff
	.zero		1


	//   ....[231]....
        /*0f64*/ 	.word	0x000089a0
        /*0f68*/ 	.word	0x00000000
        /*0f6c*/ 	.word	0x00000000
        /*0f70*/ 	.short	0x010a
        /*0f72*/ 	.byte	0xff
	.zero		1


	//   ....[232]....
        /*0f74*/ 	.word	0x00008a00
        /*0f78*/ 	.word	0x00000000
        /*0f7c*/ 	.word	0x00000000
        /*0f80*/ 	.short	0x010a
        /*0f82*/ 	.byte	0xff
	.zero		1


	//   ....[233]....
        /*0f84*/ 	.word	0x00008a60
        /*0f88*/ 	.word	0x00000000
        /*0f8c*/ 	.word	0x00000000
        /*0f90*/ 	.short	0x010a
        /*0f92*/ 	.byte	0xff
	.zero		1


	//   ....[234]....
        /*0f94*/ 	.word	0x00008ac0
        /*0f98*/ 	.word	0x00000000
        /*0f9c*/ 	.word	0x00000000
        /*0fa0*/ 	.short	0x010a
        /*0fa2*/ 	.byte	0xff
	.zero		1


	//   ....[235]....
        /*0fa4*/ 	.word	0x00008b20
        /*0fa8*/ 	.word	0x00000000
        /*0fac*/ 	.word	0x00000000
        /*0fb0*/ 	.short	0x010a
        /*0fb2*/ 	.byte	0xff
	.zero		1


	//   ....[236]....
        /*0fb4*/ 	.word	0x00008b80
        /*0fb8*/ 	.word	0x00000000
        /*0fbc*/ 	.word	0x00000000
        /*0fc0*/ 	.short	0x010a
        /*0fc2*/ 	.byte	0xff
	.zero		1


	//   ....[237]....
        /*0fc4*/ 	.word	0x00008be0
        /*0fc8*/ 	.word	0x00000000
        /*0fcc*/ 	.word	0x00000000
        /*0fd0*/ 	.short	0x010a
        /*0fd2*/ 	.byte	0xff
	.zero		1


	//   ....[238]....
        /*0fd4*/ 	.word	0x00008c40
        /*0fd8*/ 	.word	0x00000000
        /*0fdc*/ 	.word	0x00000000
        /*0fe0*/ 	.short	0x010a
        /*0fe2*/ 	.byte	0xff
	.zero		1


	//   ....[239]....
        /*0fe4*/ 	.word	0x00008ca0
        /*0fe8*/ 	.word	0x00000000
        /*0fec*/ 	.word	0x00000000
        /*0ff0*/ 	.short	0x010a
        /*0ff2*/ 	.byte	0xff
	.zero		1


	//   ....[240]....
        /*0ff4*/ 	.word	0x00008d00
        /*0ff8*/ 	.word	0x00000000
        /*0ffc*/ 	.word	0x00000000
        /*1000*/ 	.short	0x010a
        /*1002*/ 	.byte	0xff
	.zero		1


	//   ....[241]....
        /*1004*/ 	.word	0x00008d60
        /*1008*/ 	.word	0x00000000
        /*100c*/ 	.word	0x00000000
        /*1010*/ 	.short	0x010a
        /*1012*/ 	.byte	0xff
	.zero		1


	//   ....[242]....
        /*1014*/ 	.word	0x00008dc0
        /*1018*/ 	.word	0x00000000
        /*101c*/ 	.word	0x00000000
        /*1020*/ 	.short	0x010a
        /*1022*/ 	.byte	0xff
	.zero		1


	//   ....[243]....
        /*1024*/ 	.word	0x00008e20
        /*1028*/ 	.word	0x00000000
        /*102c*/ 	.word	0x00000000
        /*1030*/ 	.short	0x010a
        /*1032*/ 	.byte	0xff
	.zero		1


	//   ....[244]....
        /*1034*/ 	.word	0x00008e80
        /*1038*/ 	.word	0x00000000
        /*103c*/ 	.word	0x00000000
        /*1040*/ 	.short	0x010a
        /*1042*/ 	.byte	0xff
	.zero		1


	//   ....[245]....
        /*1044*/ 	.word	0x00008ee0
        /*1048*/ 	.word	0x00000000
        /*104c*/ 	.word	0x00000000
        /*1050*/ 	.short	0x010a
        /*1052*/ 	.byte	0xff
	.zero		1


	//   ....[246]....
        /*1054*/ 	.word	0x00008f40
        /*1058*/ 	.word	0x00000000
        /*105c*/ 	.word	0x00000000
        /*1060*/ 	.short	0x010a
        /*1062*/ 	.byte	0xff
	.zero		1


	//   ....[247]....
        /*1064*/ 	.word	0x00008fa0
        /*1068*/ 	.word	0x00000000
        /*106c*/ 	.word	0x00000000
        /*1070*/ 	.short	0x010a
        /*1072*/ 	.byte	0xff
	.zero		1


	//   ....[248]....
        /*1074*/ 	.word	0x00009000
        /*1078*/ 	.word	0x00000000
        /*107c*/ 	.word	0x00000000
        /*1080*/ 	.short	0x010a
        /*1082*/ 	.byte	0xff
	.zero		1


	//   ....[249]....
        /*1084*/ 	.word	0x00009060
        /*1088*/ 	.word	0x00000000
        /*108c*/ 	.word	0x00000000
        /*1090*/ 	.short	0x010a
        /*1092*/ 	.byte	0xff
	.zero		1


	//   ....[250]....
        /*1094*/ 	.word	0x000090c0
        /*1098*/ 	.word	0x00000000
        /*109c*/ 	.word	0x00000000
        /*10a0*/ 	.short	0x010a
        /*10a2*/ 	.byte	0xff
	.zero		1


	//   ....[251]....
        /*10a4*/ 	.word	0x00009120
        /*10a8*/ 	.word	0x00000000
        /*10ac*/ 	.word	0x00000000
        /*10b0*/ 	.short	0x010a
        /*10b2*/ 	.byte	0xff
	.zero		1


	//   ....[252]....
        /*10b4*/ 	.word	0x00009180
        /*10b8*/ 	.word	0x00000000
        /*10bc*/ 	.word	0x00000000
        /*10c0*/ 	.short	0x010a
        /*10c2*/ 	.byte	0xff
	.zero		1


	//   ....[253]....
        /*10c4*/ 	.word	0x000091e0
        /*10c8*/ 	.word	0x00000000
        /*10cc*/ 	.word	0x00000000
        /*10d0*/ 	.short	0x010a
        /*10d2*/ 	.byte	0xff
	.zero		1


	//   ....[254]....
        /*10d4*/ 	.word	0x00009240
        /*10d8*/ 	.word	0x00000000
        /*10dc*/ 	.word	0x00000000
        /*10e0*/ 	.short	0x010a
        /*10e2*/ 	.byte	0xff
	.zero		1


	//   ....[255]....
        /*10e4*/ 	.word	0x000092a0
        /*10e8*/ 	.word	0x00000000
        /*10ec*/ 	.word	0x00000000
        /*10f0*/ 	.short	0x010a
        /*10f2*/ 	.byte	0xff
	.zero		1


	//   ....[0]....
        /*10f4*/ 	.word	0x00009300
        /*10f8*/ 	.word	0x00000000
        /*10fc*/ 	.word	0x00000000
        /*1100*/ 	.short	0x010a
        /*1102*/ 	.byte	0xff
	.zero		1


	//   ....[1]....
        /*1104*/ 	.word	0x00009360
        /*1108*/ 	.word	0x00000000
        /*110c*/ 	.word	0x00000000
        /*1110*/ 	.short	0x010a
        /*1112*/ 	.byte	0xff
	.zero		1


	//   ....[2]....
        /*1114*/ 	.word	0x000093c0
        /*1118*/ 	.word	0x00000000
        /*111c*/ 	.word	0x00000000
        /*1120*/ 	.short	0x010a
        /*1122*/ 	.byte	0xff
	.zero		1


	//   ....[3]....
        /*1124*/ 	.word	0x00009420
        /*1128*/ 	.word	0x00000000
        /*112c*/ 	.word	0x00000000
        /*1130*/ 	.short	0x010a
        /*1132*/ 	.byte	0xff
	.zero		1


	//   ....[4]....
        /*1134*/ 	.word	0x00009480
        /*1138*/ 	.word	0x00000000
        /*113c*/ 	.word	0x00000000
        /*1140*/ 	.short	0x010a
        /*1142*/ 	.byte	0xff
	.zero		1


	//   ....[5]....
        /*1144*/ 	.word	0x000094e0
        /*1148*/ 	.word	0x00000000
        /*114c*/ 	.word	0x00000000
        /*1150*/ 	.short	0x010a
        /*1152*/ 	.byte	0xff
	.zero		1


	//   ....[6]....
        /*1154*/ 	.word	0x00009540
        /*1158*/ 	.word	0x00000000
        /*115c*/ 	.word	0x00000000
        /*1160*/ 	.short	0x010a
        /*1162*/ 	.byte	0xff
	.zero		1


	//   ....[7]....
        /*1164*/ 	.word	0x000095a0
        /*1168*/ 	.word	0x00000000
        /*116c*/ 	.word	0x00000000
        /*1170*/ 	.short	0x010a
        /*1172*/ 	.byte	0xff
	.zero		1


	//   ....[8]....
        /*1174*/ 	.word	0x00009600
        /*1178*/ 	.word	0x00000000
        /*117c*/ 	.word	0x00000000
        /*1180*/ 	.short	0x010a
        /*1182*/ 	.byte	0xff
	.zero		1


	//   ....[9]....
        /*1184*/ 	.word	0x00009660
        /*1188*/ 	.word	0x00000000
        /*118c*/ 	.word	0x00000000
        /*1190*/ 	.short	0x010a
        /*1192*/ 	.byte	0xff
	.zero		1


	//   ....[10]....
        /*1194*/ 	.word	0x000096c0
        /*1198*/ 	.word	0x00000000
        /*119c*/ 	.word	0x00000000
        /*11a0*/ 	.short	0x010a
        /*11a2*/ 	.byte	0xff
	.zero		1


	//   ....[11]....
        /*11a4*/ 	.word	0x00009720
        /*11a8*/ 	.word	0x00000000
        /*11ac*/ 	.word	0x00000000
        /*11b0*/ 	.short	0x010a
        /*11b2*/ 	.byte	0xff
	.zero		1


	//   ....[12]....
        /*11b4*/ 	.word	0x00009780
        /*11b8*/ 	.word	0x00000000
        /*11bc*/ 	.word	0x00000000
        /*11c0*/ 	.short	0x010a
        /*11c2*/ 	.byte	0xff
	.zero		1


	//   ....[13]....
        /*11c4*/ 	.word	0x000097e0
        /*11c8*/ 	.word	0x00000000
        /*11cc*/ 	.word	0x00000000
        /*11d0*/ 	.short	0x010a
        /*11d2*/ 	.byte	0xff
	.zero		1


	//   ....[14]....
        /*11d4*/ 	.word	0x00009830
        /*11d8*/ 	.word	0x00000000
        /*11dc*/ 	.word	0x00000380
        /*11e0*/ 	.short	0x010a
        /*11e2*/ 	.byte	0xff
	.zero		1


	//   ....[15]....
        /*11e4*/ 	.word	0x00009890
        /*11e8*/ 	.word	0x00000000
        /*11ec*/ 	.word	0x00000330
        /*11f0*/ 	.short	0x010a
        /*11f2*/ 	.byte	0xff
	.zero		1


	//   ....[16]....
        /*11f4*/ 	.word	0x000098e0
        /*11f8*/ 	.word	0x00000000
        /*11fc*/ 	.word	0x00000320
        /*1200*/ 	.short	0x010a
        /*1202*/ 	.byte	0xff
	.zero		1


	//   ....[17]....
        /*1204*/ 	.word	0x00009940
        /*1208*/ 	.word	0x00000000
        /*120c*/ 	.word	0x00000330
        /*1210*/ 	.short	0x010a
        /*1212*/ 	.byte	0xff
	.zero		1


	//   ....[18]....
        /*1214*/ 	.word	0x000099a0
        /*1218*/ 	.word	0x00000004
        /*121c*/ 	.word	0x00000008
        /*1220*/ 	.short	0x010a
        /*1222*/ 	.byte	0xff
	.zero		1


	//   ....[19]....
        /*1224*/ 	.word	0x00009a80
        /*1228*/ 	.word	0x00000002
        /*122c*/ 	.word	0x00000008
        /*1230*/ 	.short	0x010a
        /*1232*/ 	.byte	0xff
	.zero		1


	//   ....[20]....
        /*1234*/ 	.word	0x00009ad0
        /*1238*/ 	.word	0x00000000
        /*123c*/ 	.word	0x00000320
        /*1240*/ 	.short	0x010a
        /*1242*/ 	.byte	0xff
	.zero		1


	//   ....[21]....
        /*1244*/ 	.word	0x00009b30
        /*1248*/ 	.word	0x00000000
        /*124c*/ 	.word	0x00000360
        /*1250*/ 	.short	0x010a
        /*1252*/ 	.byte	0xff
	.zero		1


	//   ....[22]....
        /*1254*/ 	.word	0x00009b90
        /*1258*/ 	.word	0x00000000
        /*125c*/ 	.word	0x00000000
        /*1260*/ 	.short	0x010a
        /*1262*/ 	.byte	0xff
	.zero		1


	//   ....[23]....
        /*1264*/ 	.word	0x00009bf0
        /*1268*/ 	.word	0x00000000
        /*126c*/ 	.word	0x00000000
        /*1270*/ 	.short	0x010a
        /*1272*/ 	.byte	0xff
	.zero		1


	//   ....[24]....
        /*1274*/ 	.word	0x00009c50
        /*1278*/ 	.word	0x00000000
        /*127c*/ 	.word	0x00000000
        /*1280*/ 	.short	0x010a
        /*1282*/ 	.byte	0xff
	.zero		1


	//   ....[25]....
        /*1284*/ 	.word	0x00009cb0
        /*1288*/ 	.word	0x00000000
        /*128c*/ 	.word	0x00000000
        /*1290*/ 	.short	0x010a
        /*1292*/ 	.byte	0xff
	.zero		1


	//   ....[26]....
        /*1294*/ 	.word	0x00009d10
        /*1298*/ 	.word	0x00000000
        /*129c*/ 	.word	0x000003a0
        /*12a0*/ 	.short	0x010a
        /*12a2*/ 	.byte	0xff
	.zero		1


	//   ....[27]....
        /*12a4*/ 	.word	0x00009d60
        /*12a8*/ 	.word	0x00000000
        /*12ac*/ 	.word	0x00000320
        /*12b0*/ 	.short	0x010a
        /*12b2*/ 	.byte	0xff
	.zero		1


	//   ....[28]....
        /*12b4*/ 	.word	0x00009dc0
        /*12b8*/ 	.word	0x00000000
        /*12bc*/ 	.word	0x00000318
        /*12c0*/ 	.short	0x010a
        /*12c2*/ 	.byte	0xff
	.zero		1


	//   ....[29]....
        /*12c4*/ 	.word	0x00009e20
        /*12c8*/ 	.word	0x00000003
        /*12cc*/ 	.word	0x00000308
        /*12d0*/ 	.short	0x010a
        /*12d2*/ 	.byte	0xff
	.zero		1


	//   ....[30]....
        /*12d4*/ 	.word	0x00009e70
        /*12d8*/ 	.word	0x00000000
        /*12dc*/ 	.word	0x00000320
        /*12e0*/ 	.short	0x010a
        /*12e2*/ 	.byte	0xff
	.zero		1


	//   ....[31]....
        /*12e4*/ 	.word	0x00009ed0
        /*12e8*/ 	.word	0x00000000
        /*12ec*/ 	.word	0x00000300
        /*12f0*/ 	.short	0x010a
        /*12f2*/ 	.byte	0xff
	.zero		1


	//   ....[32]....
        /*12f4*/ 	.word	0x00009f20
        /*12f8*/ 	.word	0x00000071
        /*12fc*/ 	.word	0x00000340
        /*1300*/ 	.short	0x010a
        /*1302*/ 	.byte	0xff
	.zero		1


	//----- nvinfo : EIATTR_NUM_MBARRIERS
	.align		4
.L_47:
        /*1304*/ 	.byte	0x03, 0x38
        /*1306*/ 	.short	0x0075


	//----- nvinfo : EIATTR_EXIT_INSTR_OFFSETS
	.align		4
        /*1308*/ 	.byte	0x04, 0x1c
        /*130a*/ 	.short	(.L_49 - .L_48)


	//   ....[0]....
.L_48:
        /*130c*/ 	.word	0x00004640


	//   ....[1]....
        /*1310*/ 	.word	0x00004b40


	//   ....[2]....
        /*1314*/ 	.word	0x00004ba0


	//   ....[3]....
        /*1318*/ 	.word	0x00005dd0


	//   ....[4]....
        /*131c*/ 	.word	0x00006900


	//   ....[5]....
        /*1320*/ 	.word	0x00006940


	//   ....[6]....
        /*1324*/ 	.word	0x00008520


	//----- nvinfo : EIATTR_MAX_THREADS
	.align		4
.L_49:
        /*1328*/ 	.byte	0x04, 0x05
        /*132a*/ 	.short	(.L_51 - .L_50)
.L_50:
        /*132c*/ 	.word	0x00000100
        /*1330*/ 	.word	0x00000001
        /*1334*/ 	.word	0x00000001


	//----- nvinfo : EIATTR_CRS_STACK_SIZE
	.align		4
.L_51:
        /*1338*/ 	.byte	0x04, 0x1e
        /*133a*/ 	.short	(.L_53 - .L_52)
.L_52:
        /*133c*/ 	.word	0x00000000


	//----- nvinfo : EIATTR_CBANK_PARAM_SIZE
	.align		4
.L_53:
        /*1340*/ 	.byte	0x03, 0x19
        /*1342*/ 	.short	0x0800


	//----- nvinfo : EIATTR_PARAM_CBANK
	.align		4
        /*1344*/ 	.byte	0x04, 0x0a
        /*1346*/ 	.short	(.L_55 - .L_54)
	.align		4
.L_54:
        /*1348*/ 	.word	index@(.nv.constant0._ZN7cutlass13device_kernelINS_4gemm6kernel13GemmUniversalIN4cute5tupleIJiiiiEEENS1_10collective13CollectiveMmaINS1_35MainloopSm100TmaUmmaWarpSpecializedILi48ELi2ELi4ENS5_IJNS4_1CILi2EEENSA_ILi1EEESC_EEEEENS5_IJNSA_ILi256EEENSA_ILi32EEESG_EEENS_12float_e4m3_tENS5_IJlSC_lEEESI_SJ_NS4_8TiledMMAINS4_8MMA_AtomIJNS4_10MMA_TraitsINS4_25SM100_MMA_F8F6F4_2x1SM_SSEJSI_SI_fSF_SG_NS4_17integral_constantINS4_4UMMA5MajorELSQ_0EEESR_NSO_INSP_7ScaleInELSS_0EEEST_EEEEEENS4_6LayoutINS5_IJSC_SC_SC_EEENS5_IJNSA_ILi0EEESY_SY_EEEEENS5_IJNS4_10UnderscoreES11_S11_EEEEENS4_18SM100_TMA_2SM_LOADENS4_14ComposedLayoutINS4_7SwizzleILi1ELi4ELi3EEENS4_18smem_ptr_flag_bitsILi8EEENSW_INS5_IJNSA_ILi8EEESG_EEENS5_IJSG_SC_EEEEEEEvNS4_8identityES14_S1E_vS1F_EENS_8epilogue10collective18CollectiveEpilogueINS1H_23Sm100TmaWarpSpecializedILi1ELi1ELi32ELb0ELb0EEEJNS5_IJNSA_ILi128EEESG_SG_EEENS5_IJNSW_IS1M_SC_EENSW_ISG_SC_EEEEESI_SJ_SI_SJ_NS1H_6fusion15FusionCallbacksIS1L_NS1R_17LinearCombinationISI_fSI_fLNS_15FloatRoundStyleE2EEES1N_S1Q_JEEENS4_5SM1004TMEM4LOAD26SM100_TMEM_LOAD_32dp32b32xENS4_13SM90_TMA_LOADES1E_NS4_39AutoVectorizingCopyWithAssumedAlignmentILi128EEENS4_14SM90_TMA_STOREES1E_S23_S23_EEEvvEEEEvNT_6ParamsE)
        /*134c*/ 	.short	0x0380
        /*134e*/ 	.short	0x0800


	//----- nvinfo : EIATTR_SW_WAR
	.align		4
.L_55:
        /*1350*/ 	.byte	0x04, 0x36
        /*1352*/ 	.short	(.L_57 - .L_56)
.L_56:
        /*1354*/ 	.word	0x00000008
.L_57:


//--------------------- .nv.callgraph             --------------------------
	.section	.nv.callgraph,"",@"SHT_CUDA_CALLGRAPH"
	.align	4
	.sectionentsize	8
	.align		4
        /*0000*/ 	.word	0x00000000
	.align		4
        /*0004*/ 	.word	0xffffffff
	.align		4
        /*0008*/ 	.word	index@(_ZN7cutlass13device_kernelINS_4gemm6kernel13GemmUniversalIN4cute5tupleIJiiiiEEENS1_10collective13CollectiveMmaINS1_35MainloopSm100TmaUmmaWarpSpecializedILi48ELi2ELi4ENS5_IJNS4_1CILi2EEENSA_ILi1EEESC_EEEEENS5_IJNSA_ILi256EEENSA_ILi32EEESG_EEENS_12float_e4m3_tENS5_IJlSC_lEEESI_SJ_NS4_8TiledMMAINS4_8MMA_AtomIJNS4_10MMA_TraitsINS4_25SM100_MMA_F8F6F4_2x1SM_SSEJSI_SI_fSF_SG_NS4_17integral_constantINS4_4UMMA5MajorELSQ_0EEESR_NSO_INSP_7ScaleInELSS_0EEEST_EEEEEENS4_6LayoutINS5_IJSC_SC_SC_EEENS5_IJNSA_ILi0EEESY_SY_EEEEENS5_IJNS4_10UnderscoreES11_S11_EEEEENS4_18SM100_TMA_2SM_LOADENS4_14ComposedLayoutINS4_7SwizzleILi1ELi4ELi3EEENS4_18smem_ptr_flag_bitsILi8EEENSW_INS5_IJNSA_ILi8EEESG_EEENS5_IJSG_SC_EEEEEEEvNS4_8identityES14_S1E_vS1F_EENS_8epilogue10collective18CollectiveEpilogueINS1H_23Sm100TmaWarpSpecializedILi1ELi1ELi32ELb0ELb0EEEJNS5_IJNSA_ILi128EEESG_SG_EEENS5_IJNSW_IS1M_SC_EENSW_ISG_SC_EEEEESI_SJ_SI_SJ_NS1H_6fusion15FusionCallbacksIS1L_NS1R_17LinearCombinationISI_fSI_fLNS_15FloatRoundStyleE2EEES1N_S1Q_JEEENS4_5SM1004TMEM4LOAD26SM100_TMEM_LOAD_32dp32b32xENS4_13SM90_TMA_LOADES1E_NS4_39AutoVectorizingCopyWithAssumedAlignmentILi128EEENS4_14SM90_TMA_STOREES1E_S23_S23_EEEvvEEEEvNT_6ParamsE)
	.align		4
        /*000c*/ 	.word	index@(__assertfail)
	.align		4
        /*0010*/ 	.word	0x00000000
	.align		4
        /*0014*/ 	.word	0xfffffffe
	.align		4
        /*0018*/ 	.word	0x00000000
	.align		4
        /*001c*/ 	.word	0xfffffffd
	.align		4
        /*0020*/ 	.word	0x00000000
	.align		4
        /*0024*/ 	.word	0xfffffffc


//--------------------- .nv.constant4             --------------------------
	.section	.nv.constant4,"a",@progbits
	.align	8
	.align		8
.nv.constant4:
        /*0000*/ 	.dword	__assertfail
	.align		8
        /*0008*/ 	.dword	__unnamed_1
	.align		8
        /*0010*/ 	.dword	__unnamed_2
	.align		8
        /*0018*/ 	.dword	_ZN40_INTERNAL_494ac8f2_4_k_cu_fb68ff9a_260684cuda3std3__45__cpo5beginE
	.align		8
        /*0020*/ 	.dword	_ZN40_INTERNAL_494ac8f2_4_k_cu_fb68ff9a_260684cuda3std3__45__cpo3endE
	.align		8
        /*0028*/ 	.dword	_ZN40_INTERNAL_494ac8f2_4_k_cu_fb68ff9a_260684cuda3std3__45__cpo6cbeginE
	.align		8
        /*0030*/ 	.dword	_ZN40_INTERNAL_494ac8f2_4_k_cu_fb68ff9a_260684cuda3std3__45__cpo4cendE
	.align		8
        /*0038*/ 	.dword	_ZN40_INTERNAL_494ac8f2_4_k_cu_fb68ff9a_260684cuda3std3__442_GLOBAL__N__494ac8f2_4_k_cu_fb68ff9a_260686ignoreE
	.align		8
        /*0040*/ 	.dword	_ZN40_INTERNAL_494ac8f2_4_k_cu_fb68ff9a_260684cuda3std3__419piecewise_constructE
	.align		8
        /*0048*/ 	.dword	_ZN40_INTERNAL_494ac8f2_4_k_cu_fb68ff9a_260684cuda3std3__48in_placeE
	.align		8
        /*0050*/ 	.dword	_ZN40_INTERNAL_494ac8f2_4_k_cu_fb68ff9a_260684cuda3std6ranges3__45__cpo4swapE
	.align		8
        /*0058*/ 	.dword	_ZN40_INTERNAL_494ac8f2_4_k_cu_fb68ff9a_260684cuda3std6ranges3__45__cpo9iter_moveE
	.align		8
        /*0060*/ 	.dword	_ZN40_INTERNAL_494ac8f2_4_k_cu_fb68ff9a_260684cute7productE
	.align		8
        /*0068*/ 	.dword	_ZN40_INTERNAL_494ac8f2_4_k_cu_fb68ff9a_260684cute1_E
	.align		8
        /*0070*/ 	.dword	$str$25
	.align		8
        /*0078*/ 	.dword	$str$26
	.align		8
        /*0080*/ 	.dword	$str$27
	.align		8
        /*0088*/ 	.dword	$str$28


//--------------------- .text._ZN7cutlass13device_kernelINS_4gemm6kernel13GemmUniversalIN4cute5tupleIJiiiiEEENS1_10collective13CollectiveMmaINS1_35MainloopSm100TmaUmmaWarpSpecializedILi48ELi2ELi4ENS5_IJNS4_1CILi2EEENSA_ILi1EEESC_EEEEENS5_IJNSA_ILi256EEENSA_ILi32EEESG_EEENS_12float_e4m3_tENS5_IJlSC_lEEESI_SJ_NS4_8TiledMMAINS4_8MMA_AtomIJNS4_10MMA_TraitsINS4_25SM100_MMA_F8F6F4_2x1SM_SSEJSI_SI_fSF_SG_NS4_17integral_constantINS4_4UMMA5MajorELSQ_0EEESR_NSO_INSP_7ScaleInELSS_0EEEST_EEEEEENS4_6LayoutINS5_IJSC_SC_SC_EEENS5_IJNSA_ILi0EEESY_SY_EEEEENS5_IJNS4_10UnderscoreES11_S11_EEEEENS4_18SM100_TMA_2SM_LOADENS4_14ComposedLayoutINS4_7SwizzleILi1ELi4ELi3EEENS4_18smem_ptr_flag_bitsILi8EEENSW_INS5_IJNSA_ILi8EEESG_EEENS5_IJSG_SC_EEEEEEEvNS4_8identityES14_S1E_vS1F_EENS_8epilogue10collective18CollectiveEpilogueINS1H_23Sm100TmaWarpSpecializedILi1ELi1ELi32ELb0ELb0EEEJNS5_IJNSA_ILi128EEESG_SG_EEENS5_IJNSW_IS1M_SC_EENSW_ISG_SC_EEEEESI_SJ_SI_SJ_NS1H_6fusion15FusionCallbacksIS1L_NS1R_17LinearCombinationISI_fSI_fLNS_15FloatRoundStyleE2EEES1N_S1Q_JEEENS4_5SM1004TMEM4LOAD26SM100_TMEM_LOAD_32dp32b32xENS4_13SM90_TMA_LOADES1E_NS4_39AutoVectorizingCopyWithAssumedAlignmentILi128EEENS4_14SM90_TMA_STOREES1E_S23_S23_EEEvvEEEEvNT_6ParamsE --------------------------
	.section	.text._ZN7cutlass13device_kernelINS_4gemm6kernel13GemmUniversalIN4cute5tupleIJiiiiEEENS1_10collective13CollectiveMmaINS1_35MainloopSm100TmaUmmaWarpSpecializedILi48ELi2ELi4ENS5_IJNS4_1CILi2EEENSA_ILi1EEESC_EEEEENS5_IJNSA_ILi256EEENSA_ILi32EEESG_EEENS_12float_e4m3_tENS5_IJlSC_lEEESI_SJ_NS4_8TiledMMAINS4_8MMA_AtomIJNS4_10MMA_TraitsINS4_25SM100_MMA_F8F6F4_2x1SM_SSEJSI_SI_fSF_SG_NS4_17integral_constantINS4_4UMMA5MajorELSQ_0EEESR_NSO_INSP_7ScaleInELSS_0EEEST_EEEEEENS4_6LayoutINS5_IJSC_SC_SC_EEENS5_IJNSA_ILi0EEESY_SY_EEEEENS5_IJNS4_10UnderscoreES11_S11_EEEEENS4_18SM100_TMA_2SM_LOADENS4_14ComposedLayoutINS4_7SwizzleILi1ELi4ELi3EEENS4_18smem_ptr_flag_bitsILi8EEENSW_INS5_IJNSA_ILi8EEESG_EEENS5_IJSG_SC_EEEEEEEvNS4_8identityES14_S1E_vS1F_EENS_8epilogue10collective18CollectiveEpilogueINS1H_23Sm100TmaWarpSpecializedILi1ELi1ELi32ELb0ELb0EEEJNS5_IJNSA_ILi128EEESG_SG_EEENS5_IJNSW_IS1M_SC_EENSW_ISG_SC_EEEEESI_SJ_SI_SJ_NS1H_6fusion15FusionCallbacksIS1L_NS1R_17LinearCombinationISI_fSI_fLNS_15FloatRoundStyleE2EEES1N_S1Q_JEEENS4_5SM1004TMEM4LOAD26SM100_TMEM_LOAD_32dp32b32xENS4_13SM90_TMA_LOADES1E_NS4_39AutoVectorizingCopyWithAssumedAlignmentILi128EEENS4_14SM90_TMA_STOREES1E_S23_S23_EEEvvEEEEvNT_6ParamsE,"ax",@progbits
	.align	128
.text._ZN7cutlass13device_kernelINS_4gemm6kernel13GemmUniversalIN4cute5tupleIJiiiiEEENS1_10collective13CollectiveMmaINS1_35MainloopSm100TmaUmmaWarpSpecializedILi48ELi2ELi4ENS5_IJNS4_1CILi2EEENSA_ILi1EEESC_EEEEENS5_IJNSA_ILi256EEENSA_ILi32EEESG_EEENS_12float_e4m3_tENS5_IJlSC_lEEESI_SJ_NS4_8TiledMMAINS4_8MMA_AtomIJNS4_10MMA_TraitsINS4_25SM100_MMA_F8F6F4_2x1SM_SSEJSI_SI_fSF_SG_NS4_17integral_constantINS4_4UMMA5MajorELSQ_0EEESR_NSO_INSP_7ScaleInELSS_0EEEST_EEEEEENS4_6LayoutINS5_IJSC_SC_SC_EEENS5_IJNSA_ILi0EEESY_SY_EEEEENS5_IJNS4_10UnderscoreES11_S11_EEEEENS4_18SM100_TMA_2SM_LOADENS4_14ComposedLayoutINS4_7SwizzleILi1ELi4ELi3EEENS4_18smem_ptr_flag_bitsILi8EEENSW_INS5_IJNSA_ILi8EEESG_EEENS5_IJSG_SC_EEEEEEEvNS4_8identityES14_S1E_vS1F_EENS_8epilogue10collective18CollectiveEpilogueINS1H_23Sm100TmaWarpSpecializedILi1ELi1ELi32ELb0ELb0EEEJNS5_IJNSA_ILi128EEESG_SG_EEENS5_IJNSW_IS1M_SC_EENSW_ISG_SC_EEEEESI_SJ_SI_SJ_NS1H_6fusion15FusionCallbacksIS1L_NS1R_17LinearCombinationISI_fSI_fLNS_15FloatRoundStyleE2EEES1N_S1Q_JEEENS4_5SM1004TMEM4LOAD26SM100_TMEM_LOAD_32dp32b32xENS4_13SM90_TMA_LOADES1E_NS4_39AutoVectorizingCopyWithAssumedAlignmentILi128EEENS4_14SM90_TMA_STOREES1E_S23_S23_EEEvvEEEEvNT_6ParamsE:
        .type           _ZN7cutlass13device_kernelINS_4gemm6kernel13GemmUniversalIN4cute5tupleIJiiiiEEENS1_10collective13CollectiveMmaINS1_35MainloopSm100TmaUmmaWarpSpecializedILi48ELi2ELi4ENS5_IJNS4_1CILi2EEENSA_ILi1EEESC_EEEEENS5_IJNSA_ILi256EEENSA_ILi32EEESG_EEENS_12float_e4m3_tENS5_IJlSC_lEEESI_SJ_NS4_8TiledMMAINS4_8MMA_AtomIJNS4_10MMA_TraitsINS4_25SM100_MMA_F8F6F4_2x1SM_SSEJSI_SI_fSF_SG_NS4_17integral_constantINS4_4UMMA5MajorELSQ_0EEESR_NSO_INSP_7ScaleInELSS_0EEEST_EEEEEENS4_6LayoutINS5_IJSC_SC_SC_EEENS5_IJNSA_ILi0EEESY_SY_EEEEENS5_IJNS4_10UnderscoreES11_S11_EEEEENS4_18SM100_TMA_2SM_LOADENS4_14ComposedLayoutINS4_7SwizzleILi1ELi4ELi3EEENS4_18smem_ptr_flag_bitsILi8EEENSW_INS5_IJNSA_ILi8EEESG_EEENS5_IJSG_SC_EEEEEEEvNS4_8identityES14_S1E_vS1F_EENS_8epilogue10collective18CollectiveEpilogueINS1H_23Sm100TmaWarpSpecializedILi1ELi1ELi32ELb0ELb0EEEJNS5_IJNSA_ILi128EEESG_SG_EEENS5_IJNSW_IS1M_SC_EENSW_ISG_SC_EEEEESI_SJ_SI_SJ_NS1H_6fusion15FusionCallbacksIS1L_NS1R_17LinearCombinationISI_fSI_fLNS_15FloatRoundStyleE2EEES1N_S1Q_JEEENS4_5SM1004TMEM4LOAD26SM100_TMEM_LOAD_32dp32b32xENS4_13SM90_TMA_LOADES1E_NS4_39AutoVectorizingCopyWithAssumedAlignmentILi128EEENS4_14SM90_TMA_STOREES1E_S23_S23_EEEvvEEEEvNT_6ParamsE,@function
        .size           _ZN7cutlass13device_kernelINS_4gemm6kernel13GemmUniversalIN4cute5tupleIJiiiiEEENS1_10collective13CollectiveMmaINS1_35MainloopSm100TmaUmmaWarpSpecializedILi48ELi2ELi4ENS5_IJNS4_1CILi2EEENSA_ILi1EEESC_EEEEENS5_IJNSA_ILi256EEENSA_ILi32EEESG_EEENS_12float_e4m3_tENS5_IJlSC_lEEESI_SJ_NS4_8TiledMMAINS4_8MMA_AtomIJNS4_10MMA_TraitsINS4_25SM100_MMA_F8F6F4_2x1SM_SSEJSI_SI_fSF_SG_NS4_17integral_constantINS4_4UMMA5MajorELSQ_0EEESR_NSO_INSP_7ScaleInELSS_0EEEST_EEEEEENS4_6LayoutINS5_IJSC_SC_SC_EEENS5_IJNSA_ILi0EEESY_SY_EEEEENS5_IJNS4_10UnderscoreES11_S11_EEEEENS4_18SM100_TMA_2SM_LOADENS4_14ComposedLayoutINS4_7SwizzleILi1ELi4ELi3EEENS4_18smem_ptr_flag_bitsILi8EEENSW_INS5_IJNSA_ILi8EEESG_EEENS5_IJSG_SC_EEEEEEEvNS4_8identityES14_S1E_vS1F_EENS_8epilogue10collective18CollectiveEpilogueINS1H_23Sm100TmaWarpSpecializedILi1ELi1ELi32ELb0ELb0EEEJNS5_IJNSA_ILi128EEESG_SG_EEENS5_IJNSW_IS1M_SC_EENSW_ISG_SC_EEEEESI_SJ_SI_SJ_NS1H_6fusion15FusionCallbacksIS1L_NS1R_17LinearCombinationISI_fSI_fLNS_15FloatRoundStyleE2EEES1N_S1Q_JEEENS4_5SM1004TMEM4LOAD26SM100_TMEM_LOAD_32dp32b32xENS4_13SM90_TMA_LOADES1E_NS4_39AutoVectorizingCopyWithAssumedAlignmentILi128EEENS4_14SM90_TMA_STOREES1E_S23_S23_EEEvvEEEEvNT_6ParamsE,(.L_x_282 - _ZN7cutlass13device_kernelINS_4gemm6kernel13GemmUniversalIN4cute5tupleIJiiiiEEENS1_10collective13CollectiveMmaINS1_35MainloopSm100TmaUmmaWarpSpecializedILi48ELi2ELi4ENS5_IJNS4_1CILi2EEENSA_ILi1EEESC_EEEEENS5_IJNSA_ILi256EEENSA_ILi32EEESG_EEENS_12float_e4m3_tENS5_IJlSC_lEEESI_SJ_NS4_8TiledMMAINS4_8MMA_AtomIJNS4_10MMA_TraitsINS4_25SM100_MMA_F8F6F4_2x1SM_SSEJSI_SI_fSF_SG_NS4_17integral_constantINS4_4UMMA5MajorELSQ_0EEESR_NSO_INSP_7ScaleInELSS_0EEEST_EEEEEENS4_6LayoutINS5_IJSC_SC_SC_EEENS5_IJNSA_ILi0EEESY_SY_EEEEENS5_IJNS4_10UnderscoreES11_S11_EEEEENS4_18SM100_TMA_2SM_LOADENS4_14ComposedLayoutINS4_7SwizzleILi1ELi4ELi3EEENS4_18smem_ptr_flag_bitsILi8EEENSW_INS5_IJNSA_ILi8EEESG_EEENS5_IJSG_SC_EEEEEEEvNS4_8identityES14_S1E_vS1F_EENS_8epilogue10collective18CollectiveEpilogueINS1H_23Sm100TmaWarpSpecializedILi1ELi1ELi32ELb0ELb0EEEJNS5_IJNSA_ILi128EEESG_SG_EEENS5_IJNSW_IS1M_SC_EENSW_ISG_SC_EEEEESI_SJ_SI_SJ_NS1H_6fusion15FusionCallbacksIS1L_NS1R_17LinearCombinationISI_fSI_fLNS_15FloatRoundStyleE2EEES1N_S1Q_JEEENS4_5SM1004TMEM4LOAD26SM100_TMEM_LOAD_32dp32b32xENS4_13SM90_TMA_LOADES1E_NS4_39AutoVectorizingCopyWithAssumedAlignmentILi128EEENS4_14SM90_TMA_STOREES1E_S23_S23_EEEvvEEEEvNT_6ParamsE)
        .other          _ZN7cutlass13device_kernelINS_4gemm6kernel13GemmUniversalIN4cute5tupleIJiiiiEEENS1_10collective13CollectiveMmaINS1_35MainloopSm100TmaUmmaWarpSpecializedILi48ELi2ELi4ENS5_IJNS4_1CILi2EEENSA_ILi1EEESC_EEEEENS5_IJNSA_ILi256EEENSA_ILi32EEESG_EEENS_12float_e4m3_tENS5_IJlSC_lEEESI_SJ_NS4_8TiledMMAINS4_8MMA_AtomIJNS4_10MMA_TraitsINS4_25SM100_MMA_F8F6F4_2x1SM_SSEJSI_SI_fSF_SG_NS4_17integral_constantINS4_4UMMA5MajorELSQ_0EEESR_NSO_INSP_7ScaleInELSS_0EEEST_EEEEEENS4_6LayoutINS5_IJSC_SC_SC_EEENS5_IJNSA_ILi0EEESY_SY_EEEEENS5_IJNS4_10UnderscoreES11_S11_EEEEENS4_18SM100_TMA_2SM_LOADENS4_14ComposedLayoutINS4_7SwizzleILi1ELi4ELi3EEENS4_18smem_ptr_flag_bitsILi8EEENSW_INS5_IJNSA_ILi8EEESG_EEENS5_IJSG_SC_EEEEEEEvNS4_8identityES14_S1E_vS1F_EENS_8epilogue10collective18CollectiveEpilogueINS1H_23Sm100TmaWarpSpecializedILi1ELi1ELi32ELb0ELb0EEEJNS5_IJNSA_ILi128EEESG_SG_EEENS5_IJNSW_IS1M_SC_EENSW_ISG_SC_EEEEESI_SJ_SI_SJ_NS1H_6fusion15FusionCallbacksIS1L_NS1R_17LinearCombinationISI_fSI_fLNS_15FloatRoundStyleE2EEES1N_S1Q_JEEENS4_5SM1004TMEM4LOAD26SM100_TMEM_LOAD_32dp32b32xENS4_13SM90_TMA_LOADES1E_NS4_39AutoVectorizingCopyWithAssumedAlignmentILi128EEENS4_14SM90_TMA_STOREES1E_S23_S23_EEEvvEEEEvNT_6ParamsE,@"STO_CUDA_ENTRY STV_DEFAULT"
_ZN7cutlass13device_kernelINS_4gemm6kernel13GemmUniversalIN4cute5tupleIJiiiiEEENS1_10collective13CollectiveMmaINS1_35MainloopSm100TmaUmmaWarpSpecializedILi48ELi2ELi4ENS5_IJNS4_1CILi2EEENSA_ILi1EEESC_EEEEENS5_IJNSA_ILi256EEENSA_ILi32EEESG_EEENS_12float_e4m3_tENS5_IJlSC_lEEESI_SJ_NS4_8TiledMMAINS4_8MMA_AtomIJNS4_10MMA_TraitsINS4_25SM100_MMA_F8F6F4_2x1SM_SSEJSI_SI_fSF_SG_NS4_17integral_constantINS4_4UMMA5MajorELSQ_0EEESR_NSO_INSP_7ScaleInELSS_0EEEST_EEEEEENS4_6LayoutINS5_IJSC_SC_SC_EEENS5_IJNSA_ILi0EEESY_SY_EEEEENS5_IJNS4_10UnderscoreES11_S11_EEEEENS4_18SM100_TMA_2SM_LOADENS4_14ComposedLayoutINS4_7SwizzleILi1ELi4ELi3EEENS4_18smem_ptr_flag_bitsILi8EEENSW_INS5_IJNSA_ILi8EEESG_EEENS5_IJSG_SC_EEEEEEEvNS4_8identityES14_S1E_vS1F_EENS_8epilogue10collective18CollectiveEpilogueINS1H_23Sm100TmaWarpSpecializedILi1ELi1ELi32ELb0ELb0EEEJNS5_IJNSA_ILi128EEESG_SG_EEENS5_IJNSW_IS1M_SC_EENSW_ISG_SC_EEEEESI_SJ_SI_SJ_NS1H_6fusion15FusionCallbacksIS1L_NS1R_17LinearCombinationISI_fSI_fLNS_15FloatRoundStyleE2EEES1N_S1Q_JEEENS4_5SM1004TMEM4LOAD26SM100_TMEM_LOAD_32dp32b32xENS4_13SM90_TMA_LOADES1E_NS4_39AutoVectorizingCopyWithAssumedAlignmentILi128EEENS4_14SM90_TMA_STOREES1E_S23_S23_EEEvvEEEEvNT_6ParamsE:
[----:B------:R-:W1:Y:S01]  /*0000*/  LDC R1, c[0x0][0x37c] ;  /* 0x0000df00ff017b82 */ /* 0x000e620000000800 */
[----:B------:R-:W2:Y:S01]  /*0010*/  S2R R104, SR_TID.X ;  /* 0x0000000000687919 */ /* 0x000ea20000002100 */
[----:B------:R-:W3:Y:S06]  /*0020*/  LDCU.64 UR6, c[0x0][0x890] ;  /* 0x00011200ff0677ac */ /* 0x000eec0008000a00 */
[----:B------:R-:W4:Y:S01]  /*0030*/  S2UR UR37, SR_CgaCtaId ;  /* 0x00000000002579c3 */ /* 0x000f220000008800 */
[----:B------:R-:W-:Y:S02]  /*0040*/  PRMT R95, RZ, 0x7610, R95 ;  /* 0x00007610ff5f7816 */ /* 0x000fe4000000005f */
[----:B------:R-:W-:Y:S01]  /*0050*/  ELECT P1, URZ, PT ;  /* 0x0000000000ff782f */ /* 0x000fe20003820000 */
[----:B------:R-:W1:Y:S01]  /*0060*/  LDCU.64 UR40, c[0x0][0x358] ;  /* 0x00006b00ff2877ac */ /* 0x000e620008000a00 */
[----:B---3--:R-:W-:-:S04]  /*0070*/  UISETP.NE.U32.AND UP0, UPT, UR6, URZ, UPT ;  /* 0x000000ff0600728c */ /* 0x008fc8000bf05070 */
[----:B------:R-:W-:Y:S02]  /*0080*/  UISETP.NE.AND.EX UP0, UPT, UR7, URZ, UPT, UP0 ;  /* 0x000000ff0700728c */ /* 0x000fe4000bf05300 */
[----:B----4-:R-:W-:Y:S02]  /*0090*/  ULOP3.LUT UR5, UR37, 0x1, URZ, 0xc0, !UPT ;  /* 0x0000000125057892 */ /* 0x010fe4000f8ec0ff */
[----:B------:R-:W-:Y:S01]  /*00a0*/  ULOP3.LUT UR4, UR37, 0x1, URZ, 0x3c, !UPT ;  /* 0x0000000125047892 */ /* 0x000fe2000f8e3cff */
[----:B--2---:R-:W-:-:S05]  /*00b0*/  SHF.R.U32.HI R106, RZ, 0x5, R104 ;  /* 0x00000005ff6a7819 */ /* 0x004fca0000011668 */
[----:B------:R-:W2:Y:S02]  /*00c0*/  SHFL.IDX PT, R0, R106, RZ, 0x1f ;  /* 0x00001fff6a007589 */ /* 0x000ea400000e0000 */
[----:B--2---:R-:W-:Y:S01]  /*00d0*/  R2UR UR10, R0 ;  /* 0x00000000000a72ca */ /* 0x004fe200000e0000 */
[----:B-1----:R-:W-:-:S14]  /*00e0*/  BRA.U UP0, `(.L_x_0) ;  /* 0x00000001002c7547 */ /* 0x002fdc000b800000 */
[----:B------:R-:W1:Y:S02]  /*00f0*/  LDCU.64 UR8, c[0x0][0x888] ;  /* 0x00011100ff0877ac */ /* 0x000e640008000a00 */
[----:B-1----:R-:W-:-:S04]  /*0100*/  UISETP.NE.U32.AND UP0, UPT, UR8, URZ, UPT ;  /* 0x000000ff0800728c */ /* 0x002fc8000bf05070 */
[----:B------:R-:W-:-:S09]  /*0110*/  UISETP.NE.AND.EX UP0, UPT, UR9, URZ, UPT, UP0 ;  /* 0x000000ff0900728c */ /* 0x000fd2000bf05300 */
[----:B------:R-:W-:Y:S05]  /*0120*/  BRA.U !UP0, `(.L_x_1) ;  /* 0x0000000108107547 */ /* 0x000fea000b800000 */
[----:B------:R-:W1:Y:S02]  /*0130*/  LDC.64 R2, c[0x0][0x888] ;  /* 0x00022200ff027b82 */ /* 0x000e640000000a00 */
[----:B-1----:R1:W5:Y:S01]  /*0140*/  LDG.E R49, desc[UR40][R2.64] ;  /* 0x0000002802317981 */ /* 0x002362000c1e1900 */
[----:B------:R-:W-:Y:S01]  /*0150*/  HFMA2 R95, -RZ, RZ, 0, 5.9604644775390625e-08 ;  /* 0x00000001ff5f7431 */ /* 0x000fe200000001ff */
[----:B------:R-:W-:Y:S05]  /*0160*/  BRA `(.L_x_0) ;  /* 0x00000000000c7947 */ /* 0x000fea0003800000 */
.L_x_1:
[----:B------:R-:W1:Y:S01]  /*0170*/  LDCU UR8, c[0x0][0x880] ;  /* 0x00011000ff0877ac */ /* 0x000e620008000800 */
[----:B------:R-:W-:Y:S01]  /*0180*/  HFMA2 R95, -RZ, RZ, 0, 5.9604644775390625e-08 ;  /* 0x00000001ff5f7431 */ /* 0x000fe200000001ff */
[----:B-1----:R-:W-:-:S07]  /*0190*/  MOV R49, UR8 ;  /* 0x0000000800317c02 */ /* 0x002fce0008000f00 */
.L_x_0:
[----:B------:R-:W2:Y:S02]  /*01a0*/  LDCU.64 UR8, c[0x0][0x8b0] ;  /* 0x00011600ff0877ac */ /* 0x000ea40008000a00 */
[----:B--2---:R-:W-:-:S04]  /*01b0*/  UISETP.NE.U32.AND UP0, UPT, UR8, URZ, UPT ;  /* 0x000000ff0800728c */ /* 0x004fc8000bf05070 */
[----:B------:R-:W-:-:S09]  /*01c0*/  UISETP.NE.AND.EX UP0, UPT, UR9, URZ, UPT, UP0 ;  /* 0x000000ff0900728c */ /* 0x000fd2000bf05300 */
[----:B------:R-:W-:Y:S05]  /*01d0*/  BRA.U UP0, `(.L_x_2) ;  /* 0x0000000100247547 */ /* 0x000fea000b800000 */
[----:B------:R-:W2:Y:S02]  /*01e0*/  LDCU.64 UR8, c[0x0][0x8a8] ;  /* 0x00011500ff0877ac */ /* 0x000ea40008000a00 */
[----:B--2---:R-:W-:-:S04]  /*01f0*/  UISETP.NE.U32.AND UP0, UPT, UR8, URZ, UPT ;  /* 0x000000ff0800728c */ /* 0x004fc8000bf05070 */
[----:B------:R-:W-:-:S09]  /*0200*/  UISETP.NE.AND.EX UP0, UPT, UR9, URZ, UPT, UP0 ;  /* 0x000000ff0900728c */ /* 0x000fd2000bf05300 */
[----:B------:R-:W-:Y:S05]  /*0210*/  BRA.U !UP0, `(.L_x_3) ;  /* 0x00000001080c7547 */ /* 0x000fea000b800000 */
[----:B------:R-:W2:Y:S02]  /*0220*/  LDC.64 R46, c[0x0][0x8a8] ;  /* 0x00022a00ff2e7b82 */ /* 0x000ea40000000a00 */
[----:B--2---:R2:W5:Y:S01]  /*0230*/  LDG.E R46, desc[UR40][R46.64] ;  /* 0x000000282e2e7981 */ /* 0x004562000c1e1900 */
[----:B------:R-:W-:Y:S05]  /*0240*/  BRA `(.L_x_2) ;  /* 0x0000000000087947 */ /* 0x000fea0003800000 */
.L_x_3:
[----:B------:R-:W2:Y:S02]  /*0250*/  LDCU UR8, c[0x0][0x8a0] ;  /* 0x00011400ff0877ac */ /* 0x000ea40008000800 */
[----:B--2---:R-:W-:Y:S02]  /*0260*/  MOV R46, UR8 ;  /* 0x00000008002e7c02 */ /* 0x004fe40008000f00 */
.L_x_2:
[----:B------:R-:W-:Y:S01]  /*0270*/  IMAD.U32 R0, RZ, RZ, UR10 ;  /* 0x0000000aff007e24 */ /* 0x000fe2000f8e00ff */
[----:B------:R-:W-:Y:S04]  /*0280*/  BSSY.RECONVERGENT B0, `(.L_x_4) ;  /* 0x000000c000007945 */ /* 0x000fe80003800200 */
[C---:B------:R-:W-:Y:S02]  /*0290*/  ISETP.NE.OR P2, PT, R0.reuse, 0x1, !P1 ;  /* 0x000000010000780c */ /* 0x040fe40004f45670 */
[----:B------:R-:W-:-:S11]  /*02a0*/  ISETP.NE.OR P0, PT, R0, 0x3, !P1 ;  /* 0x000000030000780c */ /* 0x000fd60004f05670 */
[----:B------:R-:W-:Y:S05]  /*02b0*/  @P2 BRA `(.L_x_5) ;  /* 0x0000000000202947 */ /* 0x000fea0003800000 */
[----:B------:R-:W3:Y:S02]  /*02c0*/  LDCU.64 UR8, c[0x0][0x348] ;  /* 0x00006900ff0877ac */ /* 0x000ee40008000a00 */
[----:B---3--:R-:W-:Y:S02]  /*02d0*/  UIADD3 UR12, UP1, UPT, UR8, 0x80, URZ ;  /* 0x00000080080c7890 */ /* 0x008fe4000ff3e0ff */
[----:B------:R-:W-:Y:S02]  /*02e0*/  UIADD3 UR8, UP0, UPT, UR8, 0x180, URZ ;  /* 0x0000018008087890 */ /* 0x000fe4000ff1e0ff */
[----:B------:R-:W-:Y:S02]  /*02f0*/  UIADD3.X UR13, UPT, UPT, URZ, UR9, URZ, UP1, !UPT ;  /* 0x00000009ff0d7290 */ /* 0x000fe40008ffe4ff */
[----:B------:R-:W-:-:S07]  /*0300*/  UIADD3.X UR9, UPT, UPT, URZ, UR9, URZ, UP0, !UPT ;  /* 0x00000009ff097290 */ /* 0x000fce00087fe4ff */
[----:B------:R3:W-:Y:S02]  /*0310*/  UTMACCTL.PF [UR12] ;  /* 0x000000000c0079b9 */ /* 0x0007e40008040000 */
[----:B------:R3:W-:Y:S02]  /*0320*/  UTMACCTL.PF [UR8] ;  /* 0x00000000080079b9 */ /* 0x0007e40008040000 */
[----:B---3--:R-:W-:Y:S01]  /*0330*/  NOP ;  /* 0x0000000000007918 */ /* 0x008fe20000000000 */
.L_x_5:
[----:B------:R-:W-:Y:S05]  /*0340*/  BSYNC.RECONVERGENT B0 ;  /* 0x0000000000007941 */ /* 0x000fea0003800200 */
.L_x_4:
[----:B------:R-:W-:Y:S04]  /*0350*/  BSSY.RECONVERGENT B0, `(.L_x_6) ;  /* 0x000000a000007945 */ /* 0x000fe80003800200 */
        /* <DEDUP_REMOVED lines=9> */
.L_x_7:
[----:B------:R-:W-:Y:S05]  /*03f0*/  BSYNC.RECONVERGENT B0 ;  /* 0x0000000000007941 */ /* 0x000fea0003800200 */
.L_x_6:
[----:B------:R-:W3:Y:S01]  /*0400*/  LDCU.64 UR8, c[0x0][0x888] ;  /* 0x00011100ff0877ac */ /* 0x000ee20008000a00 */
[----:B------:R-:W-:Y:S02]  /*0410*/  UISETP.EQ.U32.AND UP1, UPT, UR6, URZ, UPT ;  /* 0x000000ff0600728c */ /* 0x000fe4000bf22070 */
[----:B------:R-:W-:Y:S02]  /*0420*/  UPLOP3.LUT UP5, UPT, UPT, UPT, UPT, 0x80, 0x8 ;  /* 0x000000000008789c */ /* 0x000fe40003faf070 */
[----:B---3--:R-:W-:-:S04]  /*0430*/  UISETP.NE.U32.AND UP0, UPT, UR8, URZ, UPT ;  /* 0x000000ff0800728c */ /* 0x008fc8000bf05070 */
[----:B------:R-:W-:-:S04]  /*0440*/  UISETP.NE.AND.EX UP0, UPT, UR9, URZ, UPT, UP0 ;  /* 0x000000ff0900728c */ /* 0x000fc8000bf05300 */
[----:B------:R-:W-:-:S04]  /*0450*/  UISETP.EQ.OR.EX UP2, UPT, UR7, URZ, !UP0, UP1 ;  /* 0x000000ff0700728c */ /* 0x000fc8000c742710 */
[----:B------:R-:W-:-:S05]  /*0460*/  UP2UR UR44, UPR, URZ, 0x4 ;  /* 0x00000004ff2c7883 */ /* 0x000fca0008000000 */
[----:B------:R-:W-:Y:S07]  /*0470*/  BRA.U !UP2, `(.L_x_8) ;  /* 0x000000010a207547 */ /* 0x000fee000b800000 */
[----:B------:R-:W-:Y:S01]  /*0480*/  UISETP.NE.U32.AND UP2, UPT, UR6, URZ, UPT ;  /* 0x000000ff0600728c */ /* 0x000fe2000bf45070 */
[----:B-----5:R-:W-:Y:S01]  /*0490*/  FSETP.NEU.AND P0, PT, R49, RZ, PT ;  /* 0x000000ff3100720b */ /* 0x020fe20003f0d000 */
[----:B------:R-:W-:Y:S02]  /*04a0*/  USEL UR6, URZ, 0xffffffff, UP0 ;  /* 0xffffffffff067887 */ /* 0x000fe40008000000 */
[----:B------:R-:W-:-:S10]  /*04b0*/  UISETP.NE.AND.EX UP2, UPT, UR7, URZ, UPT, UP2 ;  /* 0x000000ff0700728c */ /* 0x000fd4000bf45320 */
[----:B------:R-:W-:Y:S01]  /*04c0*/  VOTEU.ANY UP1, P0 ;  /* 0x0000000000ff7886 */ /* 0x000fe20000020100 */
[----:B------:R-:W-:-:S04]  /*04d0*/  @!UP2 USEL UR6, URZ, 0xffffffff, UP1 ;  /* 0xffffffffff06a887 */ /* 0x000fc80008800000 */
[----:B------:R-:W-:-:S04]  /*04e0*/  ULOP3.LUT UR6, UR6, 0x1, URZ, 0xc0, !UPT ;  /* 0x0000000106067892 */ /* 0x000fc8000f8ec0ff */
[----:B------:R-:W-:-:S11]  /*04f0*/  UISETP.NE.U32.AND UP5, UPT, UR6, 0x1, UPT ;  /* 0x000000010600788c */ /* 0x000fd6000bfa5070 */
.L_x_8:
[----:B------:R-:W3:Y:S01]  /*0500*/  SHFL.IDX PT, R0, R106, RZ, 0x1f ;  /* 0x00001fff6a007589 */ /* 0x000ee200000e0000 */
[----:B------:R-:W-:-:S04]  /*0510*/  UISETP.NE.AND UP1, UPT, UR10, 0x2, UPT ;  /* 0x000000020a00788c */ /* 0x000fc8000bf25270 */
[----:B------:R-:W-:Y:S02]  /*0520*/  UISETP.EQ.AND UP2, UPT, UR5, URZ, !UP1 ;  /* 0x000000ff0500728c */ /* 0x000fe4000cf42270 */
[----:B------:R-:W-:-:S04]  /*0530*/  USEL UR7, URZ, 0x1, UP1 ;  /* 0x00000001ff077887 */ /* 0x000fc80008800000 */
[----:B------:R-:W-:Y:S02]  /*0540*/  PLOP3.LUT P5, PT, P1, PT, UP2, 0x80, 0x8 ;  /* 0x000000000008781c */ /* 0x000fe40000faf028 */
[----:B---3--:R-:W-:-:S13]  /*0550*/  ISETP.NE.AND P0, PT, R0, RZ, PT ;  /* 0x000000ff0000720c */ /* 0x008fda0003f05270 */
[----:B------:R-:W-:Y:S05]  /*0560*/  @P0 BRA `(.L_x_9) ;  /* 0x0000000400b00947 */ /* 0x000fea0003800000 */
[----:B------:R-:W-:Y:S01]  /*0570*/  ELECT P0, URZ, PT ;  /* 0x0000000000ff782f */ /* 0x000fe20003800000 */
[----:B------:R-:W-:-:S12]  /*0580*/  BSSY.RECONVERGENT B0, `(.L_x_9) ;  /* 0x000006a000007945 */ /* 0x000fd80003800200 */
[----:B------:R-:W-:Y:S05]  /*0590*/  @!P0 BRA `(.L_x_10) ;  /* 0x0000000400a08947 */ /* 0x000fea0003800000 */
[----:B------:R-:W-:Y:S01]  /*05a0*/  UMOV UR8, 0x400 ;  /* 0x0000040000087882 */ /* 0x000fe20000000000 */
[----:B------:R-:W-:Y:S01]  /*05b0*/  UMOV UR6, 0x1 ;  /* 0x0000000100067882 */ /* 0x000fe20000000000 */
[----:B------:R-:W-:Y:S02]  /*05c0*/  ULEA UR8, UR37, UR8, 0x18 ;  /* 0x0000000825087291 */ /* 0x000fe4000f8ec0ff */
[----:B------:R-:W-:-:S04]  /*05d0*/  UIADD3 UR12, UPT, UPT, -UR6, 0x100000, URZ ;  /* 0x00100000060c7890 */ /* 0x000fc8000fffe1ff */
[----:B------:R-:W-:Y:S02]  /*05e0*/  USHF.L.U32 UR13, UR12, 0xb, URZ ;  /* 0x0000000b0c0d7899 */ /* 0x000fe400080006ff */
[----:B------:R-:W-:Y:S01]  /*05f0*/  USHF.L.U32 UR12, UR12, 0x1, URZ ;  /* 0x000000010c0c7899 */ /* 0x000fe200080006ff */
[----:B------:R-:W3:Y:S11]  /*0600*/  FENCE.VIEW.ASYNC.S ;  /* 0x00000000000073c6 */ /* 0x000ef60000000000 */
[----:B---3--:R3:W4:Y:S01]  /*0610*/  SYNCS.EXCH.64 URZ, [UR8], UR12 ;  /* 0x0000000c08ff75b2 */ /* 0x0087220008000100 */
[----:B------:R3:W1:Y:S01]  /*0620*/  SYNCS.EXCH.64 URZ, [UR8+0x180], UR12 ;  /* 0x0001800c08ff75b2 */ /* 0x0006620008000100 */
        /* <DEDUP_REMOVED lines=93> */
[----:B------:R3:W1:Y:S02]  /*0c00*/  SYNCS.EXCH.64 URZ, [UR8+0x2f8], UR12 ;  /* 0x0002f80c08ff75b2 */ /* 0x0006640008000100 */
[----:B---34-:R-:W-:Y:S01]  /*0c10*/  NOP ;  /* 0x0000000000007918 */ /* 0x018fe20000000000 */
.L_x_10:
[----:B------:R-:W-:Y:S05]  /*0c20*/  BSYNC.RECONVERGENT B0 ;  /* 0x0000000000007941 */ /* 0x000fea0003800200 */
.L_x_9:
[----:B------:R-:W3:Y:S01]  /*0c30*/  SHFL.IDX PT, R0, R106, RZ, 0x1f ;  /* 0x00001fff6a007589 */ /* 0x000ee200000e0000 */
[----:B------:R-:W-:Y:S01]  /*0c40*/  NOP ;  /* 0x0000000000007918 */ /* 0x000fe20000000000 */
[----:B---3--:R-:W-:-:S13]  /*0c50*/  ISETP.NE.AND P0, PT, R0, 0x1, PT ;  /* 0x000000010000780c */ /* 0x008fda0003f05270 */
[----:B------:R-:W-:Y:S05]  /*0c60*/  @P0 BRA `(.L_x_11) ;  /* 0x00000000003c0947 */ /* 0x000fea0003800000 */
[----:B------:R-:W-:Y:S01]  /*0c70*/  UMOV UR9, 0x400 ;  /* 0x0000040000097882 */ /* 0x000fe20000000000 */
[----:B------:R-:W-:Y:S01]  /*0c80*/  UMOV UR8, 0x20 ;  /* 0x0000002000087882 */ /* 0x000fe20000000000 */
[----:B------:R-:W-:Y:S01]  /*0c90*/  UMOV UR6, 0x80 ;  /* 0x0000008000067882 */ /* 0x000fe20000000000 */
[----:B------:R-:W-:Y:S02]  /*0ca0*/  ULEA UR9, UR37, UR9, 0x18 ;  /* 0x0000000925097291 */ /* 0x000fe4000f8ec0ff */
[----:B------:R-:W-:-:S04]  /*0cb0*/  UIADD3 UR12, UPT, UPT, -UR8, 0x100000, URZ ;  /* 0x00100000080c7890 */ /* 0x000fc8000fffe1ff */
[----:B------:R-:W-:Y:S02]  /*0cc0*/  USHF.L.U32 UR13, UR12, 0xb, URZ ;  /* 0x0000000b0c0d7899 */ /* 0x000fe400080006ff */
[----:B------:R-:W-:Y:S02]  /*0cd0*/  USHF.L.U32 UR12, UR12, 0x1, URZ ;  /* 0x000000010c0c7899 */ /* 0x000fe400080006ff */
[----:B------:R-:W-:-:S04]  /*0ce0*/  UIADD3 UR14, UPT, UPT, -UR6, 0x100000, URZ ;  /* 0x00100000060e7890 */ /* 0x000fc8000fffe1ff */
[----:B------:R-:W-:Y:S02]  /*0cf0*/  USHF.L.U32 UR15, UR14, 0xb, URZ ;  /* 0x0000000b0e0f7899 */ /* 0x000fe400080006ff */
[----:B------:R-:W-:Y:S01]  /*0d00*/  USHF.L.U32 UR14, UR14, 0x1, URZ ;  /* 0x000000010e0e7899 */ /* 0x000fe200080006ff */
[----:B------:R-:W-:Y:S01]  /*0d10*/  ELECT P0, URZ, PT ;  /* 0x0000000000ff782f */ /* 0x000fe20003800000 */
[----:B------:R-:W3:Y:S02]  /*0d20*/  FENCE.VIEW.ASYNC.S ;  /* 0x00000000000073c6 */ /* 0x000ee40000000000 */
[----:B---3--:R3:W4:Y:S08]  /*0d30*/  SYNCS.EXCH.64 URZ, [UR9+0x300], UR12 ;  /* 0x0003000c09ff75b2 */ /* 0x0087300008000100 */
[----:B------:R3:W1:Y:S01]  /*0d40*/  SYNCS.EXCH.64 URZ, [UR9+0x308], UR14 ;  /* 0x0003080e09ff75b2 */ /* 0x0006620008000100 */
[----:B------:R-:W-:Y:S01]  /*0d50*/  NOP ;  /* 0x0000000000007918 */ /* 0x000fe20000000000 */
.L_x_11:
[----:B------:R-:W2:Y:S01]  /*0d60*/  SHFL.IDX PT, R0, R106, RZ, 0x1f ;  /* 0x00001fff6a007589 */ /* 0x000ea200000e0000 */
[----:B------:R-:W-:Y:S01]  /*0d70*/  NOP ;  /* 0x0000000000007918 */ /* 0x000fe20000000000 */
[----:B--2---:R-:W-:-:S13]  /*0d80*/  ISETP.NE.AND P0, PT, R0, 0x3, PT ;  /* 0x000000030000780c */ /* 0x004fda0003f05270 */
[----:B------:R-:W-:Y:S05]  /*0d90*/  @P0 BRA `(.L_x_12) ;  /* 0x00000000002c0947 */ /* 0x000fea0003800000 */
[----:B------:R-:W-:Y:S01]  /*0da0*/  UMOV UR8, 0x400 ;  /* 0x0000040000087882 */ /* 0x000fe20000000000 */
[----:B------:R-:W-:Y:S01]  /*0db0*/  UMOV UR6, 0x20 ;  /* 0x0000002000067882 */ /* 0x000fe20000000000 */
[----:B------:R-:W-:Y:S02]  /*0dc0*/  ULEA UR8, UR37, UR8, 0x18 ;  /* 0x0000000825087291 */ /* 0x000fe4000f8ec0ff */
[----:B---3--:R-:W-:-:S04]  /*0dd0*/  UIADD3 UR12, UPT, UPT, -UR6, 0x100000, URZ ;  /* 0x00100000060c7890 */ /* 0x008fc8000fffe1ff */
[----:B------:R-:W-:Y:S02]  /*0de0*/  USHF.L.U32 UR13, UR12, 0xb, URZ ;  /* 0x0000000b0c0d7899 */ /* 0x000fe400080006ff */
[----:B------:R-:W-:Y:S01]  /*0df0*/  USHF.L.U32 UR12, UR12, 0x1, URZ ;  /* 0x000000010c0c7899 */ /* 0x000fe200080006ff */
[----:B------:R-:W-:Y:S01]  /*0e00*/  ELECT P0, URZ, PT ;  /* 0x0000000000ff782f */ /* 0x000fe20003800000 */
[----:B------:R-:W2:Y:S10]  /*0e10*/  FENCE.VIEW.ASYNC.S ;  /* 0x00000000000073c6 */ /* 0x000eb40000000000 */
[----:B--2---:R2:W3:Y:S01]  /*0e20*/  SYNCS.EXCH.64 URZ, [UR8+0x310], UR12 ;  /* 0x0003100c08ff75b2 */ /* 0x0044e20008000100 */
[----:B------:R2:W1:Y:S01]  /*0e30*/  SYNCS.EXCH.64 URZ, [UR8+0x318], UR12 ;  /* 0x0003180c08ff75b2 */ /* 0x0004620008000100 */
[----:B------:R-:W-:Y:S01]  /*0e40*/  NOP ;  /* 0x0000000000007918 */ /* 0x000fe20000000000 */
.L_x_12:
[----:B------:R-:W4:Y:S01]  /*0e50*/  SHFL.IDX PT, R0, R106, RZ, 0x1f ;  /* 0x00001fff6a007589 */ /* 0x000f2200000e0000 */
[----:B------:R-:W-:Y:S01]  /*0e60*/  NOP ;  /* 0x0000000000007918 */ /* 0x000fe20000000000 */
[----:B----4-:R-:W-:-:S13]  /*0e70*/  ISETP.NE.AND P0, PT, R0, 0x4, PT ;  /* 0x000000040000780c */ /* 0x010fda0003f05270 */
[----:B------:R-:W-:Y:S05]  /*0e80*/  @P0 BRA `(.L_x_13) ;  /* 0x0000000000480947 */ /* 0x000fea0003800000 */
[----:B---3--:R-:W-:Y:S01]  /*0e90*/  UMOV UR9, 0x1e0 ;  /* 0x000001e000097882 */ /* 0x008fe20000000000 */
[----:B--2---:R-:W-:Y:S01]  /*0ea0*/  UMOV UR8, 0x400 ;  /* 0x0000040000087882 */ /* 0x004fe20000000000 */
[----:B------:R-:W-:Y:S01]  /*0eb0*/  USEL UR9, UR9, 0x1a0, UP5 ;  /* 0x000001a009097887 */ /* 0x000fe2000a800000 */
        /* <DEDUP_REMOVED lines=9> */
[----:B------:R-:W2:Y:S02]  /*0f50*/  FENCE.VIEW.ASYNC.S ;  /* 0x00000000000073c6 */ /* 0x000ea40000000000 */
[----:B--2---:R4:W2:Y:S08]  /*0f60*/  SYNCS.EXCH.64 URZ, [UR8+0x320], UR12 ;  /* 0x0003200c08ff75b2 */ /* 0x0048b00008000100 */
[----:B------:R4:W3:Y:S01]  /*0f70*/  SYNCS.EXCH.64 URZ, [UR8+0x330], UR14 ;  /* 0x0003300e08ff75b2 */ /* 0x0008e20008000100 */
[----:B------:R4:W1:Y:S01]  /*0f80*/  SYNCS.EXCH.64 URZ, [UR8+0x328], UR12 ;  /* 0x0003280c08ff75b2 */ /* 0x0008620008000100 */
[----:B------:R4:W1:Y:S02]  /*0f90*/  SYNCS.EXCH.64 URZ, [UR8+0x338], UR14 ;  /* 0x0003380e08ff75b2 */ /* 0x0008640008000100 */
[----:B----4-:R-:W-:Y:S01]  /*0fa0*/  NOP ;  /* 0x0000000000007918 */ /* 0x010fe20000000000 */
.L_x_13:
[----:B------:R-:W4:Y:S01]  /*0fb0*/  SHFL.IDX PT, R0, R106, RZ, 0x1f ;  /* 0x00001fff6a007589 */ /* 0x000f2200000e0000 */
[----:B------:R-:W-:Y:S01]  /*0fc0*/  NOP ;  /* 0x0000000000007918 */ /* 0x000fe20000000000 */
[----:B----4-:R-:W-:-:S13]  /*0fd0*/  ISETP.NE.AND P0, PT, R0, 0x5, PT ;  /* 0x000000050000780c */ /* 0x010fda0003f05270 */
[----:B------:R-:W-:Y:S05]  /*0fe0*/  @P0 BRA `(.L_x_14) ;  /* 0x0000000000540947 */ /* 0x000fea0003800000 */
[----:B---3--:R-:W-:Y:S01]  /*0ff0*/  UMOV UR9, 0x400 ;  /* 0x0000040000097882 */ /* 0x008fe20000000000 */
[----:B--2---:R-:W-:Y:S01]  /*1000*/  UMOV UR8, 0x1 ;  /* 0x0000000100087882 */ /* 0x004fe20000000000 */
        /* <DEDUP_REMOVED lines=13> */
[----:B------:R4:W1:Y:S01]  /*10e0*/  SYNCS.EXCH.64 URZ, [UR9+0x368], UR14 ;  /* 0x0003680e09ff75b2 */ /* 0x0008620008000100 */
[----:B------:R4:W1:Y:S01]  /*10f0*/  SYNCS.EXCH.64 URZ, [UR9+0x350], UR12 ;  /* 0x0003500c09ff75b2 */ /* 0x0008620008000100 */
[----:B------:R4:W1:Y:S01]  /*1100*/  SYNCS.EXCH.64 URZ, [UR9+0x370], UR14 ;  /* 0x0003700e09ff75b2 */ /* 0x0008620008000100 */
[----:B------:R4:W1:Y:S01]  /*1110*/  SYNCS.EXCH.64 URZ, [UR9+0x358], UR12 ;  /* 0x0003580c09ff75b2 */ /* 0x0008620008000100 */
[----:B------:R4:W1:Y:S02]  /*1120*/  SYNCS.EXCH.64 URZ, [UR9+0x378], UR14 ;  /* 0x0003780e09ff75b2 */ /* 0x0008640008000100 */
[----:B----4-:R-:W-:Y:S01]  /*1130*/  NOP ;  /* 0x0000000000007918 */ /* 0x010fe20000000000 */
.L_x_14:
[----:B------:R-:W4:Y:S01]  /*1140*/  SHFL.IDX PT, R0, R106, RZ, 0x1f ;  /* 0x00001fff6a007589 */ /* 0x000f2200000e0000 */
[----:B------:R-:W-:Y:S01]  /*1150*/  ISETP.NE.OR P1, PT, RZ, UR10, !P1 ;  /* 0x0000000aff007c0c */ /* 0x000fe2000cf25670 */
[----:B------:R-:W-:Y:S01]  /*1160*/  NOP ;  /* 0x0000000000007918 */ /* 0x000fe20000000000 */
[----:B----4-:R-:W-:-:S13]  /*1170*/  ISETP.NE.AND P0, PT, R0, 0x3, PT ;  /* 0x000000030000780c */ /* 0x010fda0003f05270 */
[----:B------:R-:W-:Y:S05]  /*1180*/  @P0 BRA `(.L_x_15) ;  /* 0x0000000000340947 */ /* 0x000fea0003800000 */
[----:B--2---:R-:W-:Y:S01]  /*1190*/  UMOV UR8, 0x400 ;  /* 0x0000040000087882 */ /* 0x004fe20000000000 */
[----:B------:R-:W-:Y:S01]  /*11a0*/  UMOV UR6, 0x20 ;  /* 0x0000002000067882 */ /* 0x000fe20000000000 */
[----:B------:R-:W-:Y:S02]  /*11b0*/  ULEA UR8, UR37, UR8, 0x18 ;  /* 0x0000000825087291 */ /* 0x000fe4000f8ec0ff */
[----:B---3--:R-:W-:-:S04]  /*11c0*/  UIADD3 UR12, UPT, UPT, -UR6, 0x100000, URZ ;  /* 0x00100000060c7890 */ /* 0x008fc8000fffe1ff */
[----:B------:R-:W-:Y:S02]  /*11d0*/  USHF.L.U32 UR13, UR12, 0xb, URZ ;  /* 0x0000000b0c0d7899 */ /* 0x000fe400080006ff */
[----:B------:R-:W-:Y:S01]  /*11e0*/  USHF.L.U32 UR12, UR12, 0x1, URZ ;  /* 0x000000010c0c7899 */ /* 0x000fe200080006ff */
[----:B------:R-:W-:Y:S01]  /*11f0*/  ELECT P0, URZ, PT ;  /* 0x0000000000ff782f */ /* 0x000fe20003800000 */
[----:B------:R-:W2:Y:S10]  /*1200*/  FENCE.VIEW.ASYNC.S ;  /* 0x00000000000073c6 */ /* 0x000eb40000000000 */
[----:B--2---:R4:W2:Y:S01]  /*1210*/  SYNCS.EXCH.64 URZ, [UR8+0x380], UR12 ;  /* 0x0003800c08ff75b2 */ /* 0x0048a20008000100 */
[----:B------:R4:W3:Y:S01]  /*1220*/  SYNCS.EXCH.64 URZ, [UR8+0x390], UR12 ;  /* 0x0003900c08ff75b2 */ /* 0x0008e20008000100 */
[----:B------:R4:W1:Y:S01]  /*1230*/  SYNCS.EXCH.64 URZ, [UR8+0x388], UR12 ;  /* 0x0003880c08ff75b2 */ /* 0x0008620008000100 */
[----:B------:R4:W1:Y:S02]  /*1240*/  SYNCS.EXCH.64 URZ, [UR8+0x398], UR12 ;  /* 0x0003980c08ff75b2 */ /* 0x0008640008000100 */
[----:B----4-:R-:W-:Y:S01]  /*1250*/  NOP ;  /* 0x0000000000007918 */ /* 0x010fe20000000000 */
.L_x_15:
[----:B------:R-:W-:Y:S01]  /*1260*/  VOTEU.ALL UP1, P1 ;  /* 0x0000000000ff7886 */ /* 0x000fe20000820000 */
[----:B--2---:R-:W2:Y:S01]  /*1270*/  LDCU UR8, c[0x0][0x36c] ;  /* 0x00006d80ff0877ac */ /* 0x004ea20008000800 */
[----:B------:R-:W-:Y:S01]  /*1280*/  NOP ;  /* 0x0000000000007918 */ /* 0x000fe20000000000 */
[----:B------:R-:W-:Y:S01]  /*1290*/  LOP3.LUT R10, R104, 0x1f, RZ, 0xc0, !PT ;  /* 0x0000001f680a7812 */ /* 0x000fe200078ec0ff */
[----:B---3--:R-:W-:Y:S01]  /*12a0*/  UMOV UR12, 0x20 ;  /* 0x00000020000c7882 */ /* 0x008fe20000000000 */
[----:B------:R-:W-:Y:S01]  /*12b0*/  @!UP1 UMOV UR6, 0x400 ;  /* 0x0000040000069882 */ /* 0x000fe20000000000 */
[----:B------:R-:W-:-:S04]  /*12c0*/  @!UP1 UIADD3 UR12, UPT, UPT, -UR12, 0x100000, URZ ;  /* 0x001000000c0c9890 */ /* 0x000fc8000fffe1ff */
[----:B------:R-:W-:Y:S02]  /*12d0*/  @!UP1 USHF.L.U32 UR13, UR12, 0xb, URZ ;  /* 0x0000000b0c0d9899 */ /* 0x000fe400080006ff */
[----:B------:R-:W-:Y:S02]  /*12e0*/  @!UP1 USHF.L.U32 UR12, UR12, 0x1, URZ ;  /* 0x000000010c0c9899 */ /* 0x000fe400080006ff */
[----:B------:R-:W-:Y:S01]  /*12f0*/  @!UP1 ULEA UR6, UR37, UR6, 0x18 ;  /* 0x0000000625069291 */ /* 0x000fe2000f8ec0ff */
[----:B------:R-:W-:Y:S01]  /*1300*/  VOTEU.ALL UP1, P1 ;  /* 0x0000000000ff7886 */ /* 0x000fe20000820000 */
[----:B------:R-:W-:Y:S01]  /*1310*/  UISETP.NE.AND UP4, UPT, UR10, URZ, UPT ;  /* 0x000000ff0a00728c */ /* 0x000fe2000bf85270 */
[----:B------:R-:W3:Y:S09]  /*1320*/  FENCE.VIEW.ASYNC.S ;  /* 0x00000000000073c6 */ /* 0x000ef20000000000 */
[----:B---3--:R3:W4:Y:S01]  /*1330*/  @!UP1 SYNCS.EXCH.64 URZ, [UR6+0x3a0], UR12 ;  /* 0x0003a00c06ff95b2 */ /* 0x0087220008000100 */
[----:B--2---:R-:W-:-:S09]  /*1340*/  UISETP.EQ.U32.AND UP1, UPT, UR8, 0x1, UPT ;  /* 0x000000010800788c */ /* 0x004fd2000bf22070 */
[----:B------:R-:W-:Y:S05]  /*1350*/  BRA.U !UP1, `(.L_x_16) ;  /* 0x0000000109087547 */ /* 0x000fea000b800000 */
[----:B-1--4-:R-:W-:Y:S01]  /*1360*/  UCGABAR_ARV ;  /* 0x00000000000079c7 */ /* 0x012fe20008000000 */
[----:B------:R-:W-:Y:S05]  /*1370*/  BRA `(.L_x_17) ;  /* 0x0000000000047947 */ /* 0x000fea0003800000 */
.L_x_16:
[----:B-1--4-:R-:W-:Y:S01]  /*1380*/  NOP ;  /* 0x0000000000007918 */ /* 0x012fe20000000000 */
.L_x_17:
[----:B------:R-:W1:Y:S01]  /*1390*/  S2R R94, SR_CTAID.Y ;  /* 0x00000000005e7919 */ /* 0x000e620000002600 */
[----:B------:R-:W-:-:S05]  /*13a0*/  CS2R.32 R93, SR_CgaSize ;  /* 0x00000000005d7805 */ /* 0x000fca0000008a00 */
[----:B------:R-:W-:-:S05]  /*13b0*/  IMAD R93, R93, -0xa0, RZ ;  /* 0xffffff605d5d7824 */ /* 0x000fca00078e02ff */
[----:B---3--:R-:W-:-:S14]  /*13c0*/  R2UR UR6, R93 ;  /* 0x000000005d0672ca */ /* 0x008fdc00000e0000 */
[----:B------:R-:W2:Y:S01]  /*13d0*/  LDCU UR6, c[0x0][UR6+0x2b4] ;  /* 0x00005680060677ac */ /* 0x000ea20008000800 */
[----:B------:R-:W-:-:S05]  /*13e0*/  CS2R.32 R0, SR_CgaSize ;  /* 0x0000000000007805 */ /* 0x000fca0000008a00 */
[----:B------:R-:W-:-:S06]  /*13f0*/  IMAD R0, R0, -0xa0, RZ ;  /* 0xffffff6000007824 */ /* 0x000fcc00078e02ff */
[----:B------:R-:W3:Y:S01]  /*1400*/  LDC R0, c[0x0][R0+0x2a4] ;  /* 0x0000a90000007b82 */ /* 0x000ee20000000800 */
[----:B------:R-:W-:Y:S01]  /*1410*/  PRMT R8, RZ, 0x7610, R8 ;  /* 0x00007610ff087816 */ /* 0x000fe20000000008 */
[----:B------:R-:W4:Y:S01]  /*1420*/  S2R R11, SR_CTAID.X ;  /* 0x00000000000b7919 */ /* 0x000f220000002500 */
[----:B------:R-:W-:-:S05]  /*1430*/  CS2R.32 R93, SR_CgaSize ;  /* 0x00000000005d7805 */ /* 0x000fca0000008a00 */
[----:B------:R-:W-:-:S05]  /*1440*/  IMAD R93, R93, -0xa0, RZ ;  /* 0xffffff605d5d7824 */ /* 0x000fca00078e02ff */
[----:B------:R-:W-:-:S14]  /*1450*/  R2UR UR8, R93 ;  /* 0x000000005d0872ca */ /* 0x000fdc00000e0000 */
[----:B------:R-:W3:Y:S01]  /*1460*/  LDCU UR8, c[0x0][UR8+0x2b0] ;  /* 0x00005600080877ac */ /* 0x000ee20008000800 */
[----:B------:R-:W-:Y:S01]  /*1470*/  UISETP.NE.AND UP2, UPT, UR10, 0x2, UPT ;  /* 0x000000020a00788c */ /* 0x000fe2000bf45270 */
[----:B------:R-:W2:Y:S01]  /*1480*/  LDC R9, c[0x0][0xb24] ;  /* 0x0002c900ff097b82 */ /* 0x000ea20000000800 */
[----:B------:R-:W-:-:S05]  /*1490*/  CS2R.32 R2, SR_CgaSize ;  /* 0x0000000000027805 */ /* 0x000fca0000008a00 */
[----:B------:R-:W-:-:S06]  /*14a0*/  IMAD R2, R2, -0xa0, RZ ;  /* 0xffffff6002027824 */ /* 0x000fcc00078e02ff */
[----:B------:R-:W3:Y:S08]  /*14b0*/  LDC R2, c[0x0][R2+0x2a0] ;  /* 0x0000a80002027b82 */ /* 0x000ef00000000800 */
[----:B------:R-:W3:Y:S01]  /*14c0*/  LDC R40, c[0x0][0xb24] ;  /* 0x0002c900ff287b82 */ /* 0x000ee20000000800 */
[----:B-1----:R-:W-:-:S07]  /*14d0*/  I2FP.F32.U32 R3, R94 ;  /* 0x0000005e00037245 */ /* 0x002fce0000201000 */
[----:B------:R-:W1:Y:S01]  /*14e0*/  S2UR UR36, SR_CTAID.Z ;  /* 0x00000000002479c3 */ /* 0x000e620000002700 */
[----:B--2---:R-:W-:Y:S01]  /*14f0*/  ISETP.GE.AND P0, PT, R9, 0x1, PT ;  /* 0x000000010900780c */ /* 0x004fe20003f06270 */
[----:B----4-:R-:W-:Y:S01]  /*1500*/  IMAD.MOV.U32 R93, RZ, RZ, R11 ;  /* 0x000000ffff5d7224 */ /* 0x010fe200078e000b */
[----:B------:R-:W-:Y:S01]  /*1510*/  I2FP.F32.U32 R4, R11 ;  /* 0x0000000b00047245 */ /* 0x000fe20000201000 */
[----:B------:R-:W-:Y:S01]  /*1520*/  FMUL R3, R3, UR6 ;  /* 0x0000000603037c20 */ /* 0x000fe20008400000 */
[----:B------:R-:W2:Y:S03]  /*1530*/  LDCU UR6, c[0x0][0xb30] ;  /* 0x00016600ff0677ac */ /* 0x000ea60008000800 */
[----:B---3--:R-:W-:Y:S01]  /*1540*/  FMUL R4, R4, UR8 ;  /* 0x0000000804047c20 */ /* 0x008fe20008400000 */
[----:B------:R-:W3:Y:S08]  /*1550*/  F2I.U32.TRUNC.NTZ R81, R3 ;  /* 0x0000000300517305 */ /* 0x000ef0000020f000 */
[----:B------:R-:W4:Y:S01]  /*1560*/  F2I.U32.TRUNC.NTZ R92, R4 ;  /* 0x00000004005c7305 */ /* 0x000f22000020f000 */
[----:B--2---:R-:W-:Y:S01]  /*1570*/  UISETP.NE.AND UP3, UPT, UR6, 0x1, UPT ;  /* 0x000000010600788c */ /* 0x004fe2000bf65270 */
[----:B---3--:R-:W-:-:S05]  /*1580*/  IADD3 R81, PT, PT, -R81, RZ, RZ ;  /* 0x000000ff51517210 */ /* 0x008fca0007ffe1ff */
[----:B------:R-:W-:Y:S01]  /*1590*/  IMAD R81, R0, R81, R94 ;  /* 0x0000005100517224 */ /* 0x000fe200078e025e */
[----:B------:R-:W-:Y:S01]  /*15a0*/  PRMT R0, RZ, 0x7610, R0 ;  /* 0x00007610ff007816 */ /* 0x000fe20000000000 */
[----:B----4-:R-:W-:-:S04]  /*15b0*/  IMAD.MOV R92, RZ, RZ, -R92 ;  /* 0x000000ffff5c7224 */ /* 0x010fc800078e0a5c */
[----:B------:R-:W-:Y:S01]  /*15c0*/  IMAD R92, R2, R92, R11 ;  /* 0x0000005c025c7224 */ /* 0x000fe200078e020b */
[----:B-1----:R-:W-:Y:S06]  /*15d0*/  BRA.U UP4, `(.L_x_18) ;  /* 0x0000000104247547 */ /* 0x002fec000b800000 */
[----:B------:R-:W-:Y:S01]  /*15e0*/  ISETP.NE.AND P1, PT, R81, RZ, PT ;  /* 0x000000ff5100720c */ /* 0x000fe20003f25270 */
[----:B------:R-:W-:Y:S01]  /*15f0*/  IMAD.MOV.U32 R0, RZ, RZ, 0x3 ;  /* 0x00000003ff007424 */ /* 0x000fe200078e00ff */
[C---:B------:R-:W-:Y:S02]  /*1600*/  LOP3.LUT R3, R92.reuse, 0xfffffffe, RZ, 0xc0, !PT ;  /* 0xfffffffe5c037812 */ /* 0x040fe400078ec0ff */
[----:B------:R-:W-:Y:S02]  /*1610*/  ISETP.LT.U32.OR P1, PT, R92, 0x2, !P1 ;  /* 0x000000025c00780c */ /* 0x000fe40004f21470 */
[----:B------:R-:W-:Y:S02]  /*1620*/  SHF.L.U32 R0, R0, R3, RZ ;  /* 0x0000000300007219 */ /* 0x000fe400000006ff */
[----:B------:R-:W-:Y:S02]  /*1630*/  SEL R5, RZ, 0x1, !P1 ;  /* 0x00000001ff057807 */ /* 0x000fe40004800000 */
[----:B------:R-:W-:-:S05]  /*1640*/  SEL R2, RZ, 0x2, !P1 ;  /* 0x00000002ff027807 */ /* 0x000fca0004800000 */
[----:B------:R-:W-:-:S05]  /*1650*/  IMAD.IADD R2, R5, 0x1, R2 ;  /* 0x0000000105027824 */ /* 0x000fca00078e0202 */
[----:B------:R-:W-:Y:S02]  /*1660*/  PRMT R8, R2, 0x7610, R8 ;  /* 0x0000761002087816 */ /* 0x000fe40000000008 */
.L_x_18:
[----:B------:R-:W-:Y:S05]  /*1670*/  @!P0 BRA `(.L_x_19) ;  /* 0x0000000000b88947 */ /* 0x000fea0003800000 */
[----:B------:R-:W1:Y:S01]  /*1680*/  LDC.64 R4, c[0x0][0xb18] ;  /* 0x0002c600ff047b82 */ /* 0x000e620000000a00 */
[----:B------:R-:W-:-:S07]  /*1690*/  ISETP.NE.AND P0, PT, R9, 0x1, PT ;  /* 0x000000010900780c */ /* 0x000fce0003f05270 */
[----:B------:R-:W2:Y:S08]  /*16a0*/  LDC R14, c[0x0][0xb0c] ;  /* 0x0002c300ff0e7b82 */ /* 0x000eb00000000800 */
[----:B------:R-:W3:Y:S08]  /*16b0*/  LDC R13, c[0x0][0x370] ;  /* 0x0000dc00ff0d7b82 */ /* 0x000ef00000000800 */
[----:B------:R-:W4:Y:S01]  /*16c0*/  LDC R16, c[0x0][0x374] ;  /* 0x0000dd00ff107b82 */ /* 0x000f220000000800 */
[----:B-1----:R-:W-:-:S07]  /*16d0*/  ISETP.NE.AND P1, PT, R4, 0x1, PT ;  /* 0x000000010400780c */ /* 0x002fce0003f25270 */
[----:B------:R-:W3:Y:S01]  /*16e0*/  LDC.64 R6, c[0x0][0xb10] ;  /* 0x0002c400ff067b82 */ /* 0x000ee20000000a00 */
[----:B--2---:R-:W-:-:S07]  /*16f0*/  ISETP.NE.AND P2, PT, R14, 0x1, PT ;  /* 0x000000010e00780c */ /* 0x004fce0003f45270 */
[----:B------:R-:W1:Y:S08]  /*1700*/  LDC R12, c[0x0][0xb20] ;  /* 0x0002c800ff0c7b82 */ /* 0x000e700000000800 */
[----:B------:R-:W2:Y:S01]  /*1710*/  LDC.64 R2, c[0x0][0xb28] ;  /* 0x0002ca00ff027b82 */ /* 0x000ea20000000a00 */
[----:B----4-:R-:W-:-:S04]  /*1720*/  IMAD.HI.U32 R15, R16, R5, RZ ;  /* 0x00000005100f7227 */ /* 0x010fc800078e00ff */
[----:B------:R-:W-:-:S04]  /*1730*/  IMAD.HI.U32 R5, R94, R5, RZ ;  /* 0x000000055e057227 */ /* 0x000fc800078e00ff */
[----:B---3--:R-:W-:-:S04]  /*1740*/  IMAD.HI.U32 R18, R13, R6, RZ ;  /* 0x000000060d127227 */ /* 0x008fc800078e00ff */
[C---:B------:R-:W-:Y:S01]  /*1750*/  IMAD.HI.U32 R20, R11.reuse, R6, RZ ;  /* 0x000000060b147227 */ /* 0x040fe200078e00ff */
[-C--:B------:R-:W-:Y:S02]  /*1760*/  @P2 SHF.R.U32.HI R13, RZ, R7.reuse, R18 ;  /* 0x00000007ff0d2219 */ /* 0x080fe40000011612 */
[-C--:B-1----:R-:W-:Y:S02]  /*1770*/  @P1 SHF.R.U32.HI R16, RZ, R12.reuse, R15 ;  /* 0x0000000cff101219 */ /* 0x082fe4000001160f */
[----:B------:R-:W-:Y:S02]  /*1780*/  SHF.R.U32.HI R5, RZ, R12, R5 ;  /* 0x0000000cff057219 */ /* 0x000fe40000011605 */
[----:B------:R-:W-:Y:S02]  /*1790*/  SHF.R.U32.HI R20, RZ, R7, R20 ;  /* 0x00000007ff147219 */ /* 0x000fe40000011614 */
[----:B------:R-:W-:Y:S01]  /*17a0*/  SEL R5, R94, R5, !P1 ;  /* 0x000000055e057207 */ /* 0x000fe20004800000 */
[----:B--2---:R-:W-:Y:S01]  /*17b0*/  IMAD.HI.U32 R18, R16, R2, RZ ;  /* 0x0000000210127227 */ /* 0x004fe200078e00ff */
[----:B------:R-:W-:-:S02]  /*17c0*/  SEL R93, R11, R20, !P2 ;  /* 0x000000140b5d7207 */ /* 0x000fc40005000000 */
[----:B------:R-:W-:Y:S01]  /*17d0*/  IADD3 R7, PT, PT, -R5, RZ, RZ ;  /* 0x000000ff05077210 */ /* 0x000fe20007ffe1ff */
[----:B------:R-:W-:Y:S01]  /*17e0*/  IMAD.HI.U32 R6, R13, R2, RZ ;  /* 0x000000020d067227 */ /* 0x000fe200078e00ff */
[----:B------:R-:W-:-:S03]  /*17f0*/  @P0 SHF.R.U32.HI R16, RZ, R3, R18 ;  /* 0x00000003ff100219 */ /* 0x000fc60000011612 */
[----:B------:R-:W-:Y:S01]  /*1800*/  IMAD R7, R4, R7, R94 ;  /* 0x0000000704077224 */ /* 0x000fe200078e025e */
[----:B------:R-:W-:Y:S01]  /*1810*/  @P0 SHF.R.U32.HI R13, RZ, R3, R6 ;  /* 0x00000003ff0d0219 */ /* 0x000fe20000011606 */
[----:B------:R-:W-:-:S04]  /*1820*/  IMAD R16, R16, R9, RZ ;  /* 0x0000000910107224 */ /* 0x000fc800078e02ff */
[----:B------:R-:W-:Y:S01]  /*1830*/  IMAD R6, R13, R9, RZ ;  /* 0x000000090d067224 */ /* 0x000fe200078e02ff */
[----:B------:R-:W-:-:S04]  /*1840*/  ISETP.GE.AND P1, PT, R5, R16, PT ;  /* 0x000000100500720c */ /* 0x000fc80003f26270 */
[----:B------:R-:W-:Y:S01]  /*1850*/  ISETP.GE.OR P1, PT, R93, R6, P1 ;  /* 0x000000065d00720c */ /* 0x000fe20000f26670 */
[----:B------:R-:W-:-:S05]  /*1860*/  IMAD.HI.U32 R6, R5, R2, RZ ;  /* 0x0000000205067227 */ /* 0x000fca00078e00ff */
[----:B------:R-:W-:-:S04]  /*1870*/  SHF.R.U32.HI R6, RZ, R3, R6 ;  /* 0x00000003ff067219 */ /* 0x000fc80000011606 */
[----:B------:R-:W-:-:S03]  /*1880*/  SEL R6, R5, R6, !P0 ;  /* 0x0000000605067207 */ /* 0x000fc60004000000 */
[----:B------:R-:W-:Y:S01]  /*1890*/  @!P1 IMAD.HI.U32 R12, R93, R2, RZ ;  /* 0x000000025d0c9227 */ /* 0x000fe200078e00ff */
[----:B------:R-:W-:-:S04]  /*18a0*/  IADD3 R2, PT, PT, -R6, RZ, RZ ;  /* 0x000000ff06027210 */ /* 0x000fc80007ffe1ff */
[----:B------:R-:W-:Y:S01]  /*18b0*/  @!P1 SHF.R.U32.HI R12, RZ, R3, R12 ;  /* 0x00000003ff0c9219 */ /* 0x000fe2000001160c */
[----:B------:R-:W-:-:S03]  /*18c0*/  IMAD R2, R9, R2, R5 ;  /* 0x0000000209027224 */ /* 0x000fc600078e0205 */
[----:B------:R-:W-:-:S05]  /*18d0*/  @!P1 SEL R3, R93, R12, !P0 ;  /* 0x0000000c5d039207 */ /* 0x000fca0004000000 */
[--C-:B------:R-:W-:Y:S02]  /*18e0*/  @!P1 IMAD.IADD R6, R6, 0x1, -R3.reuse ;  /* 0x0000000106069824 */ /* 0x100fe400078e0a03 */
[----:B------:R-:W-:Y:S01]  /*18f0*/  @!P1 IMAD R3, R2, R13, R3 ;  /* 0x0000000d02039224 */ /* 0x000fe200078e0203 */
[----:B------:R-:W-:Y:S01]  /*1900*/  IADD3 R2, PT, PT, -R93, RZ, RZ ;  /* 0x000000ff5d027210 */ /* 0x000fe20007ffe1ff */
[----:B------:R-:W-:Y:S02]  /*1910*/  @!P1 IMAD R5, R6, R9, R93 ;  /* 0x0000000906059224 */ /* 0x000fe400078e025d */
[----:B------:R-:W-:Y:S02]  /*1920*/  @!P1 IMAD.MOV.U32 R93, RZ, RZ, R3 ;  /* 0x000000ffff5d9224 */ /* 0x000fe400078e0003 */
[----:B------:R-:W-:Y:S02]  /*1930*/  IMAD R2, R14, R2, R11 ;  /* 0x000000020e027224 */ /* 0x000fe400078e020b */
[----:B------:R-:W-:-:S02]  /*1940*/  IMAD R94, R5, R4, R7 ;  /* 0x00000004055e7224 */ /* 0x000fc400078e0207 */
[----:B------:R-:W-:Y:S02]  /*1950*/  IMAD R93, R93, R14, R2 ;  /* 0x0000000e5d5d7224 */ /* 0x000fe400078e0202 */
.L_x_19:
[----:B------:R-:W-:Y:S05]  /*1960*/  BRA.U UP3, `(.L_x_20) ;  /* 0x0000000103407547 */ /* 0x000fea000b800000 */
[----:B------:R-:W1:Y:S08]  /*1970*/  LDC.64 R4, c[0x0][0xb10] ;  /* 0x0002c400ff047b82 */ /* 0x000e700000000a00 */
[----:B------:R-:W2:Y:S08]  /*1980*/  LDC.64 R2, c[0x0][0xb18] ;  /* 0x0002c600ff027b82 */ /* 0x000eb00000000a00 */
[----:B------:R-:W3:Y:S08]  /*1990*/  LDC R6, c[0x0][0xb20] ;  /* 0x0002c800ff067b82 */ /* 0x000ef00000000800 */
[----:B------:R-:W4:Y:S01]  /*19a0*/  LDC R12, c[0x0][0xb0c] ;  /* 0x0002c300ff0c7b82 */ /* 0x000f220000000800 */
[----:B-1----:R-:W-:-:S05]  /*19b0*/  IMAD.HI.U32 R4, R93, R4, RZ ;  /* 0x000000045d047227 */ /* 0x002fca00078e00ff */
[----:B------:R-:W-:Y:S01]  /*19c0*/  SHF.R.U32.HI R4, RZ, R5, R4 ;  /* 0x00000005ff047219 */ /* 0x000fe20000011604 */
[----:B--2---:R-:W-:Y:S01]  /*19d0*/  IMAD.HI.U32 R3, R94, R3, RZ ;  /* 0x000000035e037227 */ /* 0x004fe200078e00ff */
[----:B------:R-:W-:-:S04]  /*19e0*/  ISETP.NE.AND P0, PT, R2, 0x1, PT ;  /* 0x000000010200780c */ /* 0x000fc80003f05270 */
[----:B---3--:R-:W-:-:S04]  /*19f0*/  SHF.R.U32.HI R3, RZ, R6, R3 ;  /* 0x00000006ff037219 */ /* 0x008fc80000011603 */
[----:B------:R-:W-:Y:S02]  /*1a00*/  SEL R3, R94, R3, !P0 ;  /* 0x000000035e037207 */ /* 0x000fe40004000000 */
[----:B----4-:R-:W-:-:S04]  /*1a10*/  ISETP.NE.AND P1, PT, R12, 0x1, PT ;  /* 0x000000010c00780c */ /* 0x010fc80003f25270 */
[----:B------:R-:W-:-:S05]  /*1a20*/  SEL R6, R93, R4, !P1 ;  /* 0x000000045d067207 */ /* 0x000fca0004800000 */
[----:B------:R-:W-:Y:S02]  /*1a30*/  IMAD.IADD R4, R3, 0x1, -R6 ;  /* 0x0000000103047824 */ /* 0x000fe400078e0a06 */
[----:B------:R-:W-:Y:S02]  /*1a40*/  IMAD.IADD R3, R6, 0x1, -R3 ;  /* 0x0000000106037824 */ /* 0x000fe400078e0a03 */
[----:B------:R-:W-:Y:S02]  /*1a50*/  IMAD R93, R4, R12, R93 ;  /* 0x0000000c045d7224 */ /* 0x000fe400078e025d */
[----:B------:R-:W-:Y:S02]  /*1a60*/  IMAD R94, R3, R2, R94 ;  /* 0x00000002035e7224 */ /* 0x000fe400078e025e */
.L_x_20:
[----:B------:R-:W-:Y:S05]  /*1a70*/  BRA.U !UP1, `(.L_x_21) ;  /* 0x00000001090c7547 */ /* 0x000fea000b800000 */
[----:B------:R-:W-:Y:S01]  /*1a80*/  UCGABAR_WAIT ;  /* 0x0000000000007dc7 */ /* 0x000fe20008000000 */
[----:B------:R-:W-:Y:S01]  /*1a90*/  CCTL.IVALL ;  /* 0x00000000ff00798f */ /* 0x000fe20002000000 */
[----:B------:R-:W-:Y:S05]  /*1aa0*/  BRA `(.L_x_22) ;  /* 0x0000000000047947 */ /* 0x000fea0003800000 */
.L_x_21:
[----:B------:R-:W-:Y:S06]  /*1ab0*/  BAR.SYNC.DEFER_BLOCKING 0x0 ;  /* 0x0000000000007b1d */ /* 0x000fec0000010000 */
.L_x_22:
[----:B------:R-:W-:Y:S05]  /*1ac0*/  BRA.U UP2, `(.L_x_23) ;  /* 0x0000002902e47547 */ /* 0x000fea000b800000 */
[----:B------:R-:W1:Y:S01]  /*1ad0*/  LDCU UR15, c[0x0][0x38c] ;  /* 0x00007180ff0f77ac */ /* 0x000e620008000800 */
[----:B------:R-:W2:Y:S01]  /*1ae0*/  LDC R9, c[0x0][0x370] ;  /* 0x0000dc00ff097b82 */ /* 0x000ea20000000800 */
[C---:B------:R-:W-:Y:S01]  /*1af0*/  IMAD.SHL.U32 R17, R11.reuse, 0x10, RZ ;  /* 0x000000100b117824 */ /* 0x040fe200078e00ff */
[----:B------:R-:W-:Y:S01]  /*1b00*/  PLOP3.LUT P1, PT, PT, PT, UP5, 0x80, 0x8 ;  /* 0x000000000008781c */ /* 0x000fe20003f2f058 */
[----:B------:R-:W-:Y:S01]  /*1b10*/  UISETP.NE.AND UP1, UPT, UR10, URZ, UPT ;  /* 0x000000ff0a00728c */ /* 0x000fe2000bf25270 */
[----:B------:R-:W-:Y:S01]  /*1b20*/  ISETP.NE.AND P4, PT, R10, RZ, P5 ;  /* 0x000000ff0a00720c */ /* 0x000fe20002f85270 */
[----:B------:R-:W-:Y:S01]  /*1b30*/  IMAD.SHL.U32 R16, R11, 0x80, RZ ;  /* 0x000000800b107824 */ /* 0x000fe200078e00ff */
[----:B------:R-:W-:Y:S01]  /*1b40*/  PLOP3.LUT P1, PT, P1, PT, PT, 0x8, 0x80 ;  /* 0x000000000080781c */ /* 0x000fe20000f2e170 */
[----:B------:R-:W-:Y:S01]  /*1b50*/  IMAD.MOV.U32 R15, RZ, RZ, 0x1 ;  /* 0x00000001ff0f7424 */ /* 0x000fe200078e00ff */
[----:B------:R-:W3:Y:S01]  /*1b60*/  LDC R0, c[0x0][0x374] ;  /* 0x0000dd00ff007b82 */ /* 0x000ee20000000800 */
[----:B------:R-:W-:Y:S01]  /*1b70*/  IMAD.MOV.U32 R14, RZ, RZ, RZ ;  /* 0x000000ffff0e7224 */ /* 0x000fe200078e00ff */
[----:B------:R-:W-:Y:S01]  /*1b80*/  CS2R R12, SRZ ;  /* 0x00000000000c7805 */ /* 0x000fe2000001ff00 */
[----:B------:R-:W-:Y:S01]  /*1b90*/  IMAD.MOV.U32 R10, RZ, RZ, 0x1 ;  /* 0x00000001ff0a7424 */ /* 0x000fe200078e00ff */
[----:B------:R-:W-:Y:S01]  /*1ba0*/  LOP3.LUT R17, R17, 0x10, RZ, 0xc0, !PT ;  /* 0x0000001011117812 */ /* 0x000fe200078ec0ff */
[----:B------:R-:W4:Y:S01]  /*1bb0*/  LDCU.64 UR24, c[0x0][0x348] ;  /* 0x00006900ff1877ac */ /* 0x000f220008000a00 */
[----:B-1----:R-:W-:-:S02]  /*1bc0*/  UIADD3 UR4, UPT, UPT, UR15, 0x1f, URZ ;  /* 0x0000001f0f047890 */ /* 0x002fc4000fffe0ff */
[----:B------:R-:W-:Y:S02]  /*1bd0*/  USEL UR7, UR7, 0x2, UP1 ;  /* 0x0000000207077887 */ /* 0x000fe40008800000 */
[----:B------:R-:W-:Y:S01]  /*1be0*/  USHF.R.S32.HI UR22, URZ, 0x1f, UR4 ;  /* 0x0000001fff167899 */ /* 0x000fe20008011404 */
[----:B------:R-:W-:-:S03]  /*1bf0*/  UMOV UR13, URZ ;  /* 0x000000ff000d7c82 */ /* 0x000fc60008000000 */
[----:B------:R-:W-:Y:S02]  /*1c00*/  ULEA.HI UR22, UR22, UR4, URZ, 0x5 ;  /* 0x0000000416167291 */ /* 0x000fe4000f8f28ff */
[----:B------:R-:W-:Y:S02]  /*1c10*/  UIADD3 UR4, UPT, UPT, UR15, -0x1, URZ ;  /* 0xffffffff0f047890 */ /* 0x000fe4000fffe0ff */
[----:B------:R-:W-:Y:S02]  /*1c20*/  USHF.R.S32.HI UR22, URZ, 0x5, UR22 ;  /* 0x00000005ff167899 */ /* 0x000fe40008011416 */
[----:B------:R-:W-:Y:S02]  /*1c30*/  UISETP.GE.U32.AND UP2, UPT, UR4, -0x3f, UPT ;  /* 0xffffffc10400788c */ /* 0x000fe4000bf46070 */
[----:B------:R-:W-:Y:S02]  /*1c40*/  UISETP.LT.U32.AND UP0, UPT, UR22, 0x30, UPT ;  /* 0x000000301600788c */ /* 0x000fe4000bf01070 */
[----:B------:R-:W-:-:S02]  /*1c50*/  UIADD3 UR15, UPT, UPT, UR15, 0x3e, URZ ;  /* 0x0000003e0f0f7890 */ /* 0x000fc4000fffe0ff */
[----:B------:R-:W-:-:S04]  /*1c60*/  USEL UR21, UR22, 0x30, UP0 ;  /* 0x0000003016157887 */ /* 0x000fc80008000000 */
[----:B------:R-:W-:Y:S02]  /*1c70*/  UIADD3 UR6, UPT, UPT, UR21, -0x1, URZ ;  /* 0xffffffff15067890 */ /* 0x000fe4000fffe0ff */
[----:B------:R-:W-:Y:S02]  /*1c80*/  @UP2 UIADD3 UR6, UPT, UPT, UR21, URZ, URZ ;  /* 0x000000ff15062290 */ /* 0x000fe4000fffe0ff */
[----:B------:R-:W-:Y:S02]  /*1c90*/  UIADD3 UR14, UPT, UPT, UR22, -UR21, URZ ;  /* 0x80000015160e7290 */ /* 0x000fe4000fffe0ff */
[----:B------:R-:W-:Y:S02]  /*1ca0*/  UIADD3 UR5, UPT, UPT, UR6, 0x1, URZ ;  /* 0x0000000106057890 */ /* 0x000fe4000fffe0ff */
[----:B--2-4-:R-:W-:-:S12]  /*1cb0*/  UIADD3 UR6, UPT, UPT, -UR6, URZ, URZ ;  /* 0x000000ff06067290 */ /* 0x014fd8000fffe1ff */
.L_x_43:
[----:B------:R-:W-:Y:S01]  /*1cc0*/  UISETP.NE.AND UP0, UPT, UR37, URZ, UPT ;  /* 0x000000ff2500728c */ /* 0x000fe2000bf05270 */
[----:B------:R-:W1:Y:S08]  /*1cd0*/  S2UR UR37, SR_CgaCtaId ;  /* 0x00000000002579c3 */ /* 0x000e700000008800 */
[----:B------:R-:W-:Y:S05]  /*1ce0*/  BRA.U UP0, `(.L_x_24) ;  /* 0x0000000100347547 */ /* 0x000fea000b800000 */
[----:B------:R-:W2:Y:S01]  /*1cf0*/  S2R R2, SR_CgaCtaId ;  /* 0x0000000000027919 */ /* 0x000ea20000008800 */
[----:B------:R-:W-:-:S04]  /*1d00*/  MOV R3, 0x400 ;  /* 0x0000040000037802 */ /* 0x000fc80000000f00 */
[----:B--2---:R-:W-:Y:S02]  /*1d10*/  LEA R3, R2, R3, 0x18 ;  /* 0x0000000302037211 */ /* 0x004fe400078ec0ff */
[----:B------:R-:W-:-:S03]  /*1d20*/  SHF.L.U32 R2, R10, 0x1f, RZ ;  /* 0x0000001f0a027819 */ /* 0x000fc600000006ff */
[----:B------:R-:W-:-:S04]  /*1d30*/  IMAD R3, R12, 0x8, R3 ;  /* 0x000000080c037824 */ /* 0x000fc800078e0203 */
[----:B------:R-:W2:Y:S02]  /*1d40*/  SYNCS.PHASECHK.TRANS64.TRYWAIT P0, [R3+URZ+0x390], R2 ;  /* 0x00039002030075a7 */ /* 0x000ea400080011ff */
[----:B--2---:R-:W-:Y:S05]  /*1d50*/  @!P0 BRA `(.L_x_25) ;  /* 0x0000006400f48947 */ /* 0x004fea0003800000 */
.L_x_158:
[----:B------:R-:W-:Y:S01]  /*1d60*/  VIADD R12, R12, 0x1 ;  /* 0x000000010c0c7836 */ /* 0x000fe20000000000 */
[----:B------:R2:W-:Y:S04]  /*1d70*/  SYNCS.ARRIVE.TRANS64.A1T0 RZ, [R3+URZ+0x380], RZ ;  /* 0x000380ff03ff79a7 */ /* 0x0005e800081000ff */
[----:B------:R-:W-:-:S04]  /*1d80*/  ISETP.NE.AND P0, PT, R12, 0x2, PT ;  /* 0x000000020c00780c */ /* 0x000fc80003f05270 */
[----:B------:R-:W-:Y:S02]  /*1d90*/  SEL R12, R12, RZ, P0 ;  /* 0x000000ff0c0c7207 */ /* 0x000fe40000000000 */
[----:B--2---:R-:W-:-:S04]  /*1da0*/  SEL R3, RZ, 0x1, P0 ;  /* 0x00000001ff037807 */ /* 0x004fc80000000000 */
[----:B------:R-:W-:-:S07]  /*1db0*/  LOP3.LUT R10, R10, R3, RZ, 0x3c, !PT ;  /* 0x000000030a0a7212 */ /* 0x000fce00078e3cff */
.L_x_24:
[----:B------:R-:W-:Y:S01]  /*1dc0*/  UMOV UR4, 0x400 ;  /* 0x0000040000047882 */ /* 0x000fe20000000000 */
[----:B------:R-:W-:Y:S01]  /*1dd0*/  LEA.HI R3, R93, R93, RZ, 0x1 ;  /* 0x0000005d5d037211 */ /* 0x000fe200078f08ff */
[----:B-1----:R-:W-:Y:S01]  /*1de0*/  ULEA UR4, UR37, UR4, 0x18 ;  /* 0x0000000425047291 */ /* 0x002fe2000f8ec0ff */
[----:B------:R-:W-:Y:S01]  /*1df0*/  SHF.L.U32 R2, R15, 0x1f, RZ ;  /* 0x0000001f0f027819 */ /* 0x000fe200000006ff */
[----:B------:R-:W-:Y:S01]  /*1e00*/  UISETP.GE.U32.AND UP0, UPT, UR15, 0x3f, UPT ;  /* 0x0000003f0f00788c */ /* 0x000fe2000bf06070 */
[----:B------:R-:W-:Y:S01]  /*1e10*/  R2UR UR35, R16 ;  /* 0x00000000102372ca */ /* 0x000fe200000e0000 */
[----:B------:R-:W-:Y:S01]  /*1e20*/  ULEA UR8, UR13, UR4, 0x3 ;  /* 0x000000040d087291 */ /* 0x000fe2000f8e18ff */
[----:B------:R-:W-:Y:S01]  /*1e30*/  IMAD.SHL.U32 R3, R3, 0x80, RZ ;  /* 0x0000008003037824 */ /* 0x000fe200078e00ff */
[----:B------:R-:W-:Y:S01]  /*1e40*/  R2UR UR11, R17 ;  /* 0x00000000110b72ca */ /* 0x000fe200000e0000 */
[----:B------:R-:W-:-:S03]  /*1e50*/  UMOV UR23, URZ ;  /* 0x000000ff00177c82 */ /* 0x000fc60008000000 */
[----:B------:R-:W-:-:S03]  /*1e60*/  LOP3.LUT R3, R3, 0xffffff00, RZ, 0xc0, !PT ;  /* 0xffffff0003037812 */ /* 0x000fc600078ec0ff */
[----:B------:R1:W2:Y:S01]  /*1e70*/  SYNCS.PHASECHK.TRANS64.TRYWAIT P0, [UR8+0x180], R2 ;  /* 0x00018002ff0075a7 */ /* 0x0002a20008001108 */
[----:B------:R-:W-:Y:S02]  /*1e80*/  R2UR UR9, R3 ;  /* 0x00000000030972ca */ /* 0x000fe400000e0000 */
[----:B------:R-:W-:-:S11]  /*1e90*/  R2UR UR8, R94 ;  /* 0x000000005e0872ca */ /* 0x000fd600000e0000 */
[----:B------:R-:W-:Y:S02]  /*1ea0*/  ULOP3.LUT UR35, UR9, 0x80, UR35, 0xf8, !UPT ;  /* 0x0000008009237892 */ /* 0x000fe4000f8ef823 */
[----:B------:R-:W-:Y:S01]  /*1eb0*/  ULEA UR11, UR8, UR11, 0x5 ;  /* 0x0000000b080b7291 */ /* 0x000fe2000f8e28ff */
[----:B------:R-:W-:Y:S11]  /*1ec0*/  BRA.U !UP0, `(.L_x_26) ;  /* 0x0000000108c07547 */ /* 0x000ff6000b800000 */
[----:B------:R-:W-:Y:S01]  /*1ed0*/  UMOV UR16, UR6 ;  /* 0x0000000600107c82 */ /* 0x000fe20008000000 */
[----:B------:R-:W-:Y:S01]  /*1ee0*/  UMOV UR17, UR13 ;  /* 0x0000000d00117c82 */ /* 0x000fe20008000000 */
[----:B------:R-:W-:-:S05]  /*1ef0*/  UMOV UR34, URZ ;  /* 0x000000ff00227c82 */ /* 0x000fca0008000000 */
.L_x_32:
[----:B------:R-:W-:Y:S01]  /*1f00*/  ULEA UR33, UR17, UR4, 0x3 ;  /* 0x0000000411217291 */ /* 0x000fe2000f8e18ff */
[----:B------:R-:W-:Y:S01]  /*1f10*/  @P5 MOV R3, 0x2400 ;  /* 0x0000240000035802 */ /* 0x000fe20000000f00 */
[----:B-12-4-:R-:W-:Y:S10]  /*1f20*/  @P0 BRA `(.L_x_27) ;  /* 0x00000000000c0947 */ /* 0x016ff40003800000 */
[----:B------:R-:W-:-:S04]  /*1f30*/  SHF.L.U32 R5, R15, 0x1f, RZ ;  /* 0x0000001f0f057819 */ /* 0x000fc800000006ff */
[----:B------:R-:W2:Y:S02]  /*1f40*/  SYNCS.PHASECHK.TRANS64.TRYWAIT P0, [UR33+0x180], R5 ;  /* 0x00018005ff0075a7 */ /* 0x000ea40008001121 */
[----:B--2---:R-:W-:Y:S05]  /*1f50*/  @!P0 BRA `(.L_x_28) ;  /* 0x0000006400888947 */ /* 0x004fea0003800000 */
.L_x_27:
[----:B------:R2:W-:Y:S01]  /*1f60*/  @P5 SYNCS.ARRIVE.TRANS64 RZ, [UR33], R3 ;  /* 0x00000003ffff59a7 */ /* 0x0005e20008000021 */
[----:B------:R-:W-:Y:S02]  /*1f70*/  ULOP3.LUT UR8, UR7, 0x2, URZ, 0xfc, !UPT ;  /* 0x0000000207087892 */ /* 0x000fe4000f8efcff */
[----:B------:R-:W-:Y:S02]  /*1f80*/  UIADD3 UR16, UPT, UPT, UR16, 0x1, URZ ;  /* 0x0000000110107890 */ /* 0x000fe4000fffe0ff */
[----:B------:R-:W-:Y:S02]  /*1f90*/  UISETP.NE.AND UP0, UPT, UR8, 0x2, UPT ;  /* 0x000000020800788c */ /* 0x000fe4000bf05270 */
[----:B------:R-:W-:-:S07]  /*1fa0*/  UISETP.NE.AND UP2, UPT, UR16, 0x1, UPT ;  /* 0x000000011000788c */ /* 0x000fce000bf45270 */
[----:B------:R-:W-:Y:S05]  /*1fb0*/  BRA.U UP0, `(.L_x_29) ;  /* 0x0000000100047547 */ /* 0x000fea000b800000 */
[----:B------:R-:W-:Y:S05]  /*1fc0*/  BPT.TRAP 0x1 ;  /* 0x000000040000795c */ /* 0x000fea0000300000 */
.L_x_29:
[----:B------:R-:W-:Y:S04]  /*1fd0*/  BSSY.RECONVERGENT B0, `(.L_x_30) ;  /* 0x0000003000007945 */ /* 0x000fe80003800200 */
[----:B------:R-:W-:Y:S05]  /*1fe0*/  @!P4 BRA `(.L_x_31) ;  /* 0x000000000004c947 */ /* 0x000fea0003800000 */
[----:B------:R-:W-:Y:S05]  /*1ff0*/  BPT.TRAP 0x1 ;  /* 0x000000040000795c */ /* 0x000fea0000300000 */
.L_x_31:
[----:B------:R-:W-:Y:S05]  /*2000*/  BSYNC.RECONVERGENT B0 ;  /* 0x0000000000007941 */ /* 0x000fea0003800200 */
.L_x_30:
[----:B------:R-:W-:Y:S02]  /*2010*/  UIADD3 UR13, UPT, UPT, UR17, 0x1, URZ ;  /* 0x00000001110d7890 */ /* 0x000fe4000fffe0ff */
[----:B------:R-:W-:Y:S02]  /*2020*/  ULEA UR32, UR17, UR4, 0xc ;  /* 0x0000000411207291 */ /* 0x000fe4000f8e60ff */
[----:B------:R-:W-:Y:S02]  /*2030*/  UISETP.NE.AND UP0, UPT, UR13, 0x30, UPT ;  /* 0x000000300d00788c */ /* 0x000fe4000bf05270 */
[----:B------:R-:W-:Y:S02]  /*2040*/  UIADD3 UR28, UP1, UPT, UR24, 0x80, URZ ;  /* 0x00000080181c7890 */ /* 0x000fe4000ff3e0ff */
[----:B------:R-:W-:Y:S02]  /*2050*/  USEL UR9, URZ, 0x1, UP0 ;  /* 0x00000001ff097887 */ /* 0x000fe40008000000 */
[----:B------:R-:W-:-:S02]  /*2060*/  USEL UR13, UR13, URZ, UP0 ;  /* 0x000000ff0d0d7287 */ /* 0x000fc40008000000 */
[----:B------:R-:W-:Y:S02]  /*2070*/  UIADD3 UR26, UP0, UPT, UR24, 0x180, URZ ;  /* 0x00000180181a7890 */ /* 0x000fe4000ff1e0ff */
[----:B------:R-:W-:Y:S01]  /*2080*/  ULEA UR8, UR13, UR4, 0x3 ;  /* 0x000000040d087291 */ /* 0x000fe2000f8e18ff */
[----:B------:R-:W-:Y:S01]  /*2090*/  LOP3.LUT R15, R15, UR9, RZ, 0x3c, !PT ;  /* 0x000000090f0f7c12 */ /* 0x000fe2000f8e3cff */
[----:B------:R-:W-:Y:S02]  /*20a0*/  ULOP3.LUT UR33, UR33, 0xfefffff8, URZ, 0xc0, !UPT ;  /* 0xfefffff821217892 */ /* 0x000fe4000f8ec0ff */
[----:B------:R-:W-:Y:S01]  /*20b0*/  UIADD3.X UR29, UPT, UPT, URZ, UR25, URZ, UP1, !UPT ;  /* 0x00000019ff1d7290 */ /* 0x000fe20008ffe4ff */
[----:B-1----:R-:W-:Y:S01]  /*20c0*/  SHF.L.U32 R2, R15, 0x1f, RZ ;  /* 0x0000001f0f027819 */ /* 0x002fe200000006ff */
[----:B------:R-:W-:Y:S02]  /*20d0*/  UIADD3 UR32, UPT, UPT, UR32, 0x2500, URZ ;  /* 0x0000250020207890 */ /* 0x000fe4000fffe0ff */
[----:B------:R-:W-:Y:S01]  /*20e0*/  UIADD3.X UR27, UPT, UPT, URZ, UR25, URZ, UP0, !UPT ;  /* 0x00000019ff1b7290 */ /* 0x000fe200087fe4ff */
[----:B------:R4:W1:Y:S01]  /*20f0*/  SYNCS.PHASECHK.TRANS64.TRYWAIT P0, [UR8+0x180], R2 ;  /* 0x00018002ff0075a7 */ /* 0x0008620008001108 */
[----:B------:R-:W-:Y:S01]  /*2100*/  ULEA UR8, UR17, UR4, 0x9 ;  /* 0x0000000411087291 */ /* 0x000fe2000f8e48ff */
[----:B------:R-:W-:Y:S01]  /*2110*/  UMOV UR18, 0x0 ;  /* 0x0000000000127882 */ /* 0x000fe20000000000 */
[----:B------:R-:W-:-:S02]  /*2120*/  UMOV UR19, 0x10000000 ;  /* 0x1000000000137882 */ /* 0x000fc40000000000 */
[----:B------:R-:W-:Y:S01]  /*2130*/  UIADD3 UR8, UPT, UPT, UR8, 0x32500, URZ ;  /* 0x0003250008087890 */ /* 0x000fe2000fffe0ff */
[----:B------:R2:W-:Y:S01]  /*2140*/  UTMALDG.3D.2CTA [UR32], [UR28], desc[UR18] ;  /* 0x000012201c0075b4 */ /* 0x0005e20008211000 */
[----:B------:R-:W-:Y:S01]  /*2150*/  UMOV UR10, UR34 ;  /* 0x00000022000a7c82 */ /* 0x000fe20008000000 */
[----:B------:R-:W-:Y:S01]  /*2160*/  UMOV UR12, UR36 ;  /* 0x00000024000c7c82 */ /* 0x000fe20008000000 */
[----:B------:R-:W-:Y:S01]  /*2170*/  UMOV UR9, UR33 ;  /* 0x0000002100097c82 */ /* 0x000fe20008000000 */
[----:B------:R-:W-:Y:S01]  /*2180*/  UMOV UR23, UR5 ;  /* 0x0000000500177c82 */ /* 0x000fe20008000000 */
[----:B------:R-:W-:-:S03]  /*2190*/  UMOV UR17, UR13 ;  /* 0x0000000d00117c82 */ /* 0x000fc60008000000 */
[----:B------:R4:W-:Y:S01]  /*21a0*/  UTMALDG.3D.2CTA [UR8], [UR26], desc[UR18] ;  /* 0x000012081a0075b4 */ /* 0x0009e20008211000 */
[----:B--2---:R-:W-:Y:S01]  /*21b0*/  UIADD3 UR34, UPT, UPT, UR34, 0x20, URZ ;  /* 0x0000002022227890 */ /* 0x004fe2000fffe0ff */
[----:B------:R-:W-:Y:S11]  /*21c0*/  BRA.U UP2, `(.L_x_32) ;  /* 0xfffffffd024c7547 */ /* 0x000ff6000b83ffff */
.L_x_26:
[----:B----4-:R-:W-:Y:S01]  /*21d0*/  ULEA UR8, UR13, UR4, 0x3 ;  /* 0x000000040d087291 */ /* 0x010fe2000f8e18ff */
[----:B-1----:R-:W-:Y:S01]  /*21e0*/  SHF.L.U32 R2, R15, 0x1f, RZ ;  /* 0x0000001f0f027819 */ /* 0x002fe200000006ff */
[----:B------:R-:W-:Y:S01]  /*21f0*/  @!P1 SYNCS.ARRIVE.TRANS64.A1T0 RZ, [UR4+0x318], RZ ;  /* 0x000318ffffff99a7 */ /* 0x000fe20008100004 */
[----:B------:R-:W-:-:S06]  /*2200*/  UISETP.GT.AND UP0, UPT, UR22, UR21, UPT ;  /* 0x000000151600728c */ /* 0x000fcc000bf04270 */
[----:B--2---:R1:W2:Y:S03]  /*2210*/  SYNCS.PHASECHK.TRANS64.TRYWAIT P0, [UR8+0x180], R2 ;  /* 0x00018002ff0075a7 */ /* 0x0042a60008001108 */
[----:B------:R-:W-:Y:S05]  /*2220*/  BRA.U !UP0, `(.L_x_33) ;  /* 0x0000000108c07547 */ /* 0x000fea000b800000 */
[----:B------:R-:W-:Y:S01]  /*2230*/  UIADD3 UR26, UPT, UPT, UR14, UR23, URZ ;  /* 0x000000170e1a7290 */ /* 0x000fe2000fffe0ff */
[----:B------:R-:W-:-:S11]  /*2240*/  UMOV UR27, UR13 ;  /* 0x0000000d001b7c82 */ /* 0x000fd60008000000 */
.L_x_39:
[----:B------:R-:W-:Y:S01]  /*2250*/  ULEA UR17, UR27, UR4, 0x3 ;  /* 0x000000041b117291 */ /* 0x000fe2000f8e18ff */
[----:B--2---:R-:W-:Y:S01]  /*2260*/  @P5 MOV R3, 0x2400 ;  /* 0x0000240000035802 */ /* 0x004fe20000000f00 */
[----:B-12---:R-:W-:Y:S10]  /*2270*/  @P0 BRA `(.L_x_34) ;  /* 0x00000000000c0947 */ /* 0x006ff40003800000 */
[----:B------:R-:W-:-:S04]  /*2280*/  SHF.L.U32 R5, R15, 0x1f, RZ ;  /* 0x0000001f0f057819 */ /* 0x000fc800000006ff */
[----:B------:R-:W2:Y:S02]  /*2290*/  SYNCS.PHASECHK.TRANS64.TRYWAIT P0, [UR17+0x180], R5 ;  /* 0x00018005ff0075a7 */ /* 0x000ea40008001111 */
[----:B--2---:R-:W-:Y:S05]  /*22a0*/  @!P0 BRA `(.L_x_35) ;  /* 0x0000006000cc8947 */ /* 0x004fea0003800000 */
.L_x_34:
[----:B------:R2:W-:Y:S01]  /*22b0*/  @P5 SYNCS.ARRIVE.TRANS64 RZ, [UR17], R3 ;  /* 0x00000003ffff59a7 */ /* 0x0005e20008000011 */
[----:B------:R-:W-:-:S04]  /*22c0*/  ULOP3.LUT UR8, UR7, 0x2, URZ, 0xfc, !UPT ;  /* 0x0000000207087892 */ /* 0x000fc8000f8efcff */
[----:B------:R-:W-:-:S09]  /*22d0*/  UISETP.NE.AND UP0, UPT, UR8, 0x2, UPT ;  /* 0x000000020800788c */ /* 0x000fd2000bf05270 */
[----:B------:R-:W-:Y:S05]  /*22e0*/  BRA.U UP0, `(.L_x_36) ;  /* 0x0000000100047547 */ /* 0x000fea000b800000 */
[----:B------:R-:W-:Y:S05]  /*22f0*/  BPT.TRAP 0x1 ;  /* 0x000000040000795c */ /* 0x000fea0000300000 */
.L_x_36:
[----:B------:R-:W-:Y:S04]  /*2300*/  BSSY.RECONVERGENT B0, `(.L_x_37) ;  /* 0x0000003000007945 */ /* 0x000fe80003800200 */
[----:B------:R-:W-:Y:S05]  /*2310*/  @!P4 BRA `(.L_x_38) ;  /* 0x000000000004c947 */ /* 0x000fea0003800000 */
[----:B------:R-:W-:Y:S05]  /*2320*/  BPT.TRAP 0x1 ;  /* 0x000000040000795c */ /* 0x000fea0000300000 */
.L_x_38:
[----:B------:R-:W-:Y:S05]  /*2330*/  BSYNC.RECONVERGENT B0 ;  /* 0x0000000000007941 */ /* 0x000fea0003800200 */
.L_x_37:
        /* <DEDUP_REMOVED lines=9> */
[----:B------:R-:W-:Y:S02]  /*23d0*/  USHF.L.U32 UR18, UR23, 0x5, URZ ;  /* 0x0000000517127899 */ /* 0x000fe400080006ff */
[----:B------:R-:W-:Y:S01]  /*23e0*/  ULOP3.LUT UR17, UR17, 0xfefffff8, URZ, 0xc0, !UPT ;  /* 0xfefffff811117892 */ /* 0x000fe2000f8ec0ff */
[----:B-1----:R-:W-:Y:S01]  /*23f0*/  SHF.L.U32 R2, R15, 0x1f, RZ ;  /* 0x0000001f0f027819 */ /* 0x002fe200000006ff */
[----:B------:R-:W-:Y:S02]  /*2400*/  UIADD3 UR16, UPT, UPT, UR16, 0x2500, URZ ;  /* 0x0000250010107890 */ /* 0x000fe4000fffe0ff */
[----:B------:R-:W-:Y:S01]  /*2410*/  UIADD3.X UR33, UPT, UPT, URZ, UR25, URZ, UP1, !UPT ;  /* 0x00000019ff217290 */ /* 0x000fe20008ffe4ff */
[----:B------:R4:W1:Y:S01]  /*2420*/  SYNCS.PHASECHK.TRANS64.TRYWAIT P0, [UR8+0x180], R2 ;  /* 0x00018002ff0075a7 */ /* 0x0008620008001108 */
[----:B------:R-:W-:-:S02]  /*2430*/  ULEA UR8, UR27, UR4, 0x9 ;  /* 0x000000041b087291 */ /* 0x000fc4000f8e48ff */
[----:B------:R-:W-:Y:S02]  /*2440*/  UIADD3.X UR31, UPT, UPT, URZ, UR25, URZ, UP0, !UPT ;  /* 0x00000019ff1f7290 */ /* 0x000fe400087fe4ff */
[----:B------:R-:W-:Y:S01]  /*2450*/  UIADD3 UR8, UPT, UPT, UR8, 0x32500, URZ ;  /* 0x0003250008087890 */ /* 0x000fe2000fffe0ff */
[----:B------:R-:W-:Y:S01]  /*2460*/  UMOV UR28, 0x0 ;  /* 0x00000000001c7882 */ /* 0x000fe20000000000 */
[----:B------:R-:W-:Y:S01]  /*2470*/  UMOV UR29, 0x10000000 ;  /* 0x10000000001d7882 */ /* 0x000fe20000000000 */
[----:B------:R-:W-:Y:S01]  /*2480*/  UMOV UR19, UR35 ;  /* 0x0000002300137c82 */ /* 0x000fe20008000000 */
[----:B------:R-:W-:Y:S01]  /*2490*/  UMOV UR20, UR36 ;  /* 0x0000002400147c82 */ /* 0x000fe20008000000 */
[----:B------:R-:W-:Y:S01]  /*24a0*/  UMOV UR12, UR36 ;  /* 0x00000024000c7c82 */ /* 0x000fe20008000000 */
[----:B------:R-:W-:Y:S01]  /*24b0*/  UMOV UR9, UR17 ;  /* 0x0000001100097c82 */ /* 0x000fe20008000000 */
[----:B------:R-:W-:Y:S01]  /*24c0*/  UMOV UR10, UR18 ;  /* 0x00000012000a7c82 */ /* 0x000fe20008000000 */
[----:B------:R4:W-:Y:S01]  /*24d0*/  UTMALDG.3D.2CTA [UR16], [UR32], desc[UR28] ;  /* 0x00001c10200075b4 */ /* 0x0009e20008211000 */
[----:B------:R-:W-:Y:S01]  /*24e0*/  UIADD3 UR23, UPT, UPT, UR23, 0x1, URZ ;  /* 0x0000000117177890 */ /* 0x000fe2000fffe0ff */
[----:B------:R-:W-:-:S03]  /*24f0*/  UMOV UR27, UR13 ;  /* 0x0000000d001b7c82 */ /* 0x000fc60008000000 */
[----:B------:R-:W-:Y:S01]  /*2500*/  UISETP.NE.AND UP0, UPT, UR23, UR26, UPT ;  /* 0x0000001a1700728c */ /* 0x000fe2000bf05270 */
[----:B------:R4:W-:Y:S08]  /*2510*/  UTMALDG.3D.2CTA [UR8], [UR30], desc[UR28] ;  /* 0x00001c081e0075b4 */ /* 0x0009f00008211000 */
[----:B----4-:R-:W-:Y:S05]  /*2520*/  BRA.U UP0, `(.L_x_39) ;  /* 0xfffffffd00487547 */ /* 0x010fea000b83ffff */
.L_x_33:
[C---:B-1----:R-:W-:Y:S01]  /*2530*/  LEA R2, R14.reuse, UR4, 0x3 ;  /* 0x000000040e027c11 */ /* 0x042fe2000f8e18ff */
[----:B------:R-:W-:Y:S01]  /*2540*/  NOP ;  /* 0x0000000000007918 */ /* 0x000fe20000000000 */
[----:B--2---:R-:W-:Y:S02]  /*2550*/  SHF.L.U32 R3, R13, 0x1f, RZ ;  /* 0x0000001f0d037819 */ /* 0x004fe400000006ff */
[----:B------:R-:W-:Y:S02]  /*2560*/  LEA R4, R14, UR4, 0x4 ;  /* 0x000000040e047c11 */ /* 0x000fe4000f8e20ff */
[----:B------:R-:W1:Y:S02]  /*2570*/  SYNCS.PHASECHK.TRANS64.TRYWAIT P0, [R2+URZ+0x320], R3 ;  /* 0x00032003020075a7 */ /* 0x000e6400080011ff */
[----:B-1----:R-:W-:Y:S05]  /*2580*/  @!P0 BRA `(.L_x_40) ;  /* 0x00000060002c8947 */ /* 0x002fea0003800000 */
.L_x_161:
[----:B------:R-:W2:Y:S01]  /*2590*/  LDS.128 R4, [R4+0x3b0] ;  /* 0x0003b00004047984 */ /* 0x000ea20000000c00 */
[----:B------:R-:W-:Y:S01]  /*25a0*/  ISETP.GE.AND P0, PT, R40, 0x1, PT ;  /* 0x000000012800780c */ /* 0x000fe20003f06270 */
[----:B-1----:R-:W-:Y:S01]  /*25b0*/  VIADD R2, R2, 0x330 ;  /* 0x0000033002027836 */ /* 0x002fe20000000000 */
[----:B------:R-:W-:Y:S01]  /*25c0*/  @!PT LDS RZ, [RZ] ;  /* 0x00000000fffff984 */ /* 0x000fe20000000800 */
[----:B------:R-:W-:Y:S01]  /*25d0*/  @!PT LDS RZ, [RZ] ;  /* 0x00000000fffff984 */ /* 0x000fe20000000800 */
[----:B------:R-:W-:Y:S01]  /*25e0*/  @!PT LDS RZ, [RZ] ;  /* 0x00000000fffff984 */ /* 0x000fe20000000800 */
[----:B------:R-:W-:Y:S01]  /*25f0*/  @!PT LDS RZ, [RZ] ;  /* 0x00000000fffff984 */ /* 0x000fe20000000800 */
[----:B------:R1:W-:Y:S06]  /*2600*/  MEMBAR.ALL.CTA ;  /* 0x0000000000007992 */ /* 0x0003ec0000008000 */
[----:B-1----:R-:W1:Y:S01]  /*2610*/  FENCE.VIEW.ASYNC.S ;  /* 0x00000000000073c6 */ /* 0x002e620000000000 */
[----:B------:R-:W-:-:S04]  /*2620*/  PRMT R2, RZ, 0x654, R2 ;  /* 0x00000654ff027816 */ /* 0x000fc80000000002 */
[----:B-1----:R1:W-:Y:S01]  /*2630*/  SYNCS.ARRIVE.TRANS64.RED.A1T0 RZ, [R2+URZ], RZ ;  /* 0x000000ff02ff79a7 */ /* 0x0023e200081004ff */
[----:B--2---:R-:W-:-:S13]  /*2640*/  LOP3.LUT P2, RZ, R6, 0x1, RZ, 0xc0, !PT ;  /* 0x0000000106ff7812 */ /* 0x004fda000784c0ff */
[----:B------:R-:W-:Y:S01]  /*2650*/  @P2 SHF.R.U32.HI R3, RZ, 0x10, R5 ;  /* 0x00000010ff032819 */ /* 0x000fe20000011605 */
[----:B------:R-:W-:Y:S01]  /*2660*/  VOTEU.ANY UP0, P2 ;  /* 0x0000000000ff7886 */ /* 0x000fe20001000100 */
[----:B------:R-:W-:Y:S02]  /*2670*/  @P2 MOV R11, R4 ;  /* 0x00000004000b2202 */ /* 0x000fe40000000f00 */
[----:B------:R-:W-:Y:S02]  /*2680*/  @P2 R2UR.BROADCAST UR8, R3 ;  /* 0x00000000030822ca */ /* 0x000fe400008e0000 */
[----:B------:R-:W-:-:S11]  /*2690*/  @P2 LOP3.LUT R8, R5, 0xffff, RZ, 0xc0, !PT ;  /* 0x0000ffff05082812 */ /* 0x000fd600078ec0ff */
[----:B------:R-:W-:Y:S01]  /*26a0*/  @UP0 UMOV UR36, UR8 ;  /* 0x0000000800240c82 */ /* 0x000fe20008000000 */
[----:B-1----:R-:W-:Y:S05]  /*26b0*/  @!P0 BRA `(.L_x_41) ;  /* 0x0000000000b88947 */ /* 0x002fea0003800000 */
[----:B------:R-:W3:Y:S01]  /*26c0*/  LDC.64 R4, c[0x0][0xb18] ;  /* 0x0002c600ff047b82 */ /* 0x000ee20000000a00 */
[----:B------:R-:W-:-:S07]  /*26d0*/  ISETP.NE.AND P3, PT, R40, 0x1, PT ;  /* 0x000000012800780c */ /* 0x000fce0003f65270 */
[----:B------:R-:W1:Y:S08]  /*26e0*/  LDC.64 R6, c[0x0][0xb10] ;  /* 0x0002c400ff067b82 */ /* 0x000e700000000a00 */
[----:B------:R-:W2:Y:S08]  /*26f0*/  LDC R18, c[0x0][0xb20] ;  /* 0x0002c800ff127b82 */ /* 0x000eb00000000800 */
[----:B------:R-:W4:Y:S01]  /*2700*/  LDC R20, c[0x0][0xb0c] ;  /* 0x0002c300ff147b82 */ /* 0x000f220000000800 */
[----:B---3--:R-:W-:Y:S01]  /*2710*/  IMAD.HI.U32 R19, R0, R5, RZ ;  /* 0x0000000500137227 */ /* 0x008fe200078e00ff */
[----:B------:R-:W-:-:S03]  /*2720*/  ISETP.NE.AND P0, PT, R4, 0x1, PT ;  /* 0x000000010400780c */ /* 0x000fc60003f05270 */
[----:B------:R-:W-:-:S03]  /*2730*/  IMAD.HI.U32 R5, R8, R5, RZ ;  /* 0x0000000508057227 */ /* 0x000fc600078e00ff */
[----:B------:R-:W3:Y:S01]  /*2740*/  LDC.64 R2, c[0x0][0xb28] ;  /* 0x0002ca00ff027b82 */ /* 0x000ee20000000a00 */
[----:B-1----:R-:W-:-:S04]  /*2750*/  IMAD.HI.U32 R22, R9, R6, RZ ;  /* 0x0000000609167227 */ /* 0x002fc800078e00ff */
[----:B------:R-:W-:Y:S01]  /*2760*/  IMAD.HI.U32 R24, R11, R6, RZ ;  /* 0x000000060b187227 */ /* 0x000fe200078e00ff */
[----:B------:R-:W-:Y:S02]  /*2770*/  SHF.R.U32.HI R22, RZ, R7, R22 ;  /* 0x00000007ff167219 */ /* 0x000fe40000011616 */
[-C--:B--2---:R-:W-:Y:S02]  /*2780*/  SHF.R.U32.HI R19, RZ, R18.reuse, R19 ;  /* 0x00000012ff137219 */ /* 0x084fe40000011613 */
[----:B------:R-:W-:Y:S02]  /*2790*/  SHF.R.U32.HI R5, RZ, R18, R5 ;  /* 0x00000012ff057219 */ /* 0x000fe40000011605 */
[----:B------:R-:W-:Y:S02]  /*27a0*/  SEL R19, R0, R19, !P0 ;  /* 0x0000001300137207 */ /* 0x000fe40004000000 */
[----:B------:R-:W-:Y:S02]  /*27b0*/  SHF.R.U32.HI R24, RZ, R7, R24 ;  /* 0x00000007ff187219 */ /* 0x000fe40000011618 */
[----:B----4-:R-:W-:-:S02]  /*27c0*/  ISETP.NE.AND P1, PT, R20, 0x1, PT ;  /* 0x000000011400780c */ /* 0x010fc40003f25270 */
[----:B------:R-:W-:Y:S02]  /*27d0*/  SEL R5, R8, R5, !P0 ;  /* 0x0000000508057207 */ /* 0x000fe40004000000 */
[----:B------:R-:W-:Y:S02]  /*27e0*/  SEL R21, R9, R22, !P1 ;  /* 0x0000001609157207 */ /* 0x000fe40004800000 */
[----:B------:R-:W-:Y:S01]  /*27f0*/  SEL R7, R11, R24, !P1 ;  /* 0x000000180b077207 */ /* 0x000fe20004800000 */
[----:B---3--:R-:W-:-:S04]  /*2800*/  IMAD.HI.U32 R22, R19, R2, RZ ;  /* 0x0000000213167227 */ /* 0x008fc800078e00ff */
[----:B------:R-:W-:Y:S01]  /*2810*/  IMAD.HI.U32 R6, R21, R2, RZ ;  /* 0x0000000215067227 */ /* 0x000fe200078e00ff */
[----:B------:R-:W-:-:S04]  /*2820*/  @P3 SHF.R.U32.HI R19, RZ, R3, R22 ;  /* 0x00000003ff133219 */ /* 0x000fc80000011616 */
[----:B------:R-:W-:Y:S01]  /*2830*/  @P3 SHF.R.U32.HI R21, RZ, R3, R6 ;  /* 0x00000003ff153219 */ /* 0x000fe20000011606 */
[----:B------:R-:W-:-:S04]  /*2840*/  IMAD R19, R40, R19, RZ ;  /* 0x0000001328137224 */ /* 0x000fc800078e02ff */
[----:B------:R-:W-:Y:S01]  /*2850*/  IMAD R6, R40, R21, RZ ;  /* 0x0000001528067224 */ /* 0x000fe200078e02ff */
[C---:B------:R-:W-:Y:S02]  /*2860*/  ISETP.GE.AND P0, PT, R5.reuse, R19, PT ;  /* 0x000000130500720c */ /* 0x040fe40003f06270 */
[----:B------:R-:W-:Y:S02]  /*2870*/  IADD3 R19, PT, PT, -R5, RZ, RZ ;  /* 0x000000ff05137210 */ /* 0x000fe40007ffe1ff */
[----:B------:R-:W-:Y:S01]  /*2880*/  ISETP.GE.OR P0, PT, R7, R6, P0 ;  /* 0x000000060700720c */ /* 0x000fe20000706670 */
[----:B------:R-:W-:-:S04]  /*2890*/  IMAD.HI.U32 R6, R5, R2, RZ ;  /* 0x0000000205067227 */ /* 0x000fc800078e00ff */
[----:B------:R-:W-:Y:S01]  /*28a0*/  IMAD R8, R4, R19, R8 ;  /* 0x0000001304087224 */ /* 0x000fe200078e0208 */
[----:B------:R-:W-:-:S04]  /*28b0*/  SHF.R.U32.HI R6, RZ, R3, R6 ;  /* 0x00000003ff067219 */ /* 0x000fc80000011606 */
[----:B------:R-:W-:-:S03]  /*28c0*/  SEL R6, R5, R6, !P3 ;  /* 0x0000000605067207 */ /* 0x000fc60005800000 */
[----:B------:R-:W-:-:S04]  /*28d0*/  @!P0 IMAD.HI.U32 R18, R7, R2, RZ ;  /* 0x0000000207128227 */ /* 0x000fc800078e00ff */
[----:B------:R-:W-:Y:S01]  /*28e0*/  IMAD.MOV R2, RZ, RZ, -R6 ;  /* 0x000000ffff027224 */ /* 0x000fe200078e0a06 */
[----:B------:R-:W-:-:S03]  /*28f0*/  @!P0 SHF.R.U32.HI R18, RZ, R3, R18 ;  /* 0x00000003ff128219 */ /* 0x000fc60000011612 */
[----:B------:R-:W-:Y:S01]  /*2900*/  IMAD R2, R40, R2, R5 ;  /* 0x0000000228027224 */ /* 0x000fe200078e0205 */
        /* <DEDUP_REMOVED lines=9> */
.L_x_41:
[----:B------:R-:W1:Y:S02]  /*29a0*/  LDCU UR8, c[0x0][0xb30] ;  /* 0x00016600ff0877ac */ /* 0x000e640008000800 */
[----:B-1----:R-:W-:-:S09]  /*29b0*/  UISETP.NE.AND UP0, UPT, UR8, 0x1, UPT ;  /* 0x000000010800788c */ /* 0x002fd2000bf05270 */
[----:B------:R-:W-:Y:S05]  /*29c0*/  BRA.U UP0, `(.L_x_42) ;  /* 0x0000000100407547 */ /* 0x000fea000b800000 */
[----:B------:R-:W1:Y:S08]  /*29d0*/  LDC.64 R4, c[0x0][0xb10] ;  /* 0x0002c400ff047b82 */ /* 0x000e700000000a00 */
[----:B------:R-:W2:Y:S08]  /*29e0*/  LDC.64 R2, c[0x0][0xb18] ;  /* 0x0002c600ff027b82 */ /* 0x000eb00000000a00 */
[----:B------:R-:W4:Y:S08]  /*29f0*/  LDC R6, c[0x0][0xb20] ;  /* 0x0002c800ff067b82 */ /* 0x000f300000000800 */
[----:B------:R-:W3:Y:S01]  /*2a00*/  LDC R18, c[0x0][0xb0c] ;  /* 0x0002c300ff127b82 */ /* 0x000ee20000000800 */
[----:B-1----:R-:W-:-:S05]  /*2a10*/  IMAD.HI.U32 R4, R11, R4, RZ ;  /* 0x000000040b047227 */ /* 0x002fca00078e00ff */
[----:B------:R-:W-:Y:S01]  /*2a20*/  SHF.R.U32.HI R4, RZ, R5, R4 ;  /* 0x00000005ff047219 */ /* 0x000fe20000011604 */
[----:B--2---:R-:W-:Y:S01]  /*2a30*/  IMAD.HI.U32 R3, R8, R3, RZ ;  /* 0x0000000308037227 */ /* 0x004fe200078e00ff */
[----:B------:R-:W-:-:S04]  /*2a40*/  ISETP.NE.AND P0, PT, R2, 0x1, PT ;  /* 0x000000010200780c */ /* 0x000fc80003f05270 */
[----:B----4-:R-:W-:-:S04]  /*2a50*/  SHF.R.U32.HI R3, RZ, R6, R3 ;  /* 0x00000006ff037219 */ /* 0x010fc80000011603 */
[----:B------:R-:W-:Y:S02]  /*2a60*/  SEL R3, R8, R3, !P0 ;  /* 0x0000000308037207 */ /* 0x000fe40004000000 */
[----:B---3--:R-:W-:-:S04]  /*2a70*/  ISETP.NE.AND P1, PT, R18, 0x1, PT ;  /* 0x000000011200780c */ /* 0x008fc80003f25270 */
[----:B------:R-:W-:-:S05]  /*2a80*/  SEL R4, R11, R4, !P1 ;  /* 0x000000040b047207 */ /* 0x000fca0004800000 */
[----:B------:R-:W-:Y:S02]  /*2a90*/  IMAD.IADD R5, R3, 0x1, -R4 ;  /* 0x0000000103057824 */ /* 0x000fe400078e0a04 */
[----:B------:R-:W-:Y:S02]  /*2aa0*/  IMAD.IADD R3, R4, 0x1, -R3 ;  /* 0x0000000104037824 */ /* 0x000fe400078e0a03 */
[----:B------:R-:W-:Y:S02]  /*2ab0*/  IMAD R11, R5, R18, R11 ;  /* 0x00000012050b7224 */ /* 0x000fe400078e020b */
[----:B------:R-:W-:-:S07]  /*2ac0*/  IMAD R8, R3, R2, R8 ;  /* 0x0000000203087224 */ /* 0x000fce00078e0208 */
.L_x_42:
[----:B------:R-:W-:Y:S01]  /*2ad0*/  VIADD R14, R14, 0x1 ;  /* 0x000000010e0e7836 */ /* 0x000fe20000000000 */
[----:B------:R-:W-:Y:S01]  /*2ae0*/  PLOP3.LUT P1, PT, PT, PT, PT, 0x80, 0x8 ;  /* 0x000000000008781c */ /* 0x000fe20003f2f070 */
[----:B------:R-:W-:Y:S02]  /*2af0*/  IMAD.IADD R93, R11, 0x1, R92 ;  /* 0x000000010b5d7824 */ /* 0x000fe400078e025c */
[----:B------:R-:W-:Y:S01]  /*2b00*/  IMAD.IADD R94, R8, 0x1, R81 ;  /* 0x00000001085e7824 */ /* 0x000fe200078e0251 */
[----:B------:R-:W-:-:S04]  /*2b10*/  ISETP.NE.AND P0, PT, R14, 0x2, PT ;  /* 0x000000020e00780c */ /* 0x000fc80003f05270 */
[----:B------:R-:W-:Y:S02]  /*2b20*/  SEL R2, RZ, 0x1, P0 ;  /* 0x00000001ff027807 */ /* 0x000fe40000000000 */
[----:B------:R-:W-:Y:S02]  /*2b30*/  SEL R14, R14, RZ, P0 ;  /* 0x000000ff0e0e7207 */ /* 0x000fe40000000000 */
[----:B------:R-:W-:Y:S01]  /*2b40*/  LOP3.LUT R13, R13, R2, RZ, 0x3c, !PT ;  /* 0x000000020d0d7212 */ /* 0x000fe200078e3cff */
[----:B------:R-:W-:Y:S06]  /*2b50*/  @P2 BRA `(.L_x_43) ;  /* 0xfffffff000582947 */ /* 0x000fec000383ffff */
[----:B------:R-:W-:Y:S01]  /*2b60*/  UIADD3 UR4, UPT, UPT, UR4, 0x180, URZ ;  /* 0x0000018004047890 */ /* 0x000fe2000fffe0ff */
[----:B------:R-:W-:-:S03]  /*2b70*/  SHF.L.U32 R3, R15, 0x1f, RZ ;  /* 0x0000001f0f037819 */ /* 0x000fc600000006ff */
[----:B------:R-:W-:-:S09]  /*2b80*/  ULEA UR5, UR13, UR4, 0x3 ;  /* 0x000000040d057291 */ /* 0x000fd2000f8e18ff */
[----:B------:R-:W1:Y:S02]  /*2b90*/  SYNCS.PHASECHK.TRANS64.TRYWAIT P0, [UR5], R3 ;  /* 0x00000003ff0075a7 */ /* 0x000e640008001105 */
[----:B-1----:R-:W-:Y:S05]  /*2ba0*/  @!P0 BRA `(.L_x_44) ;  /* 0x0000005800b88947 */ /* 0x002fea0003800000 */
.L_x_163:
[----:B------:R-:W-:-:S04]  /*2bb0*/  UIADD3 UR6, UPT, UPT, UR13, 0x1, URZ ;  /* 0x000000010d067890 */ /* 0x000fc8000fffe0ff */
[----:B------:R-:W-:-:S04]  /*2bc0*/  UISETP.NE.AND UP0, UPT, UR6, 0x30, UPT ;  /* 0x000000300600788c */ /* 0x000fc8000bf05270 */
[----:B------:R-:W-:Y:S02]  /*2bd0*/  USEL UR7, URZ, 0x1, UP0 ;  /* 0x00000001ff077887 */ /* 0x000fe40008000000 */
[----:B------:R-:W-:-:S04]  /*2be0*/  USEL UR6, UR6, URZ, UP0 ;  /* 0x000000ff06067287 */ /* 0x000fc80008000000 */
[----:B------:R-:W-:Y:S01]  /*2bf0*/  ULEA UR5, UR6, UR4, 0x3 ;  /* 0x0000000406057291 */ /* 0x000fe2000f8e18ff */
[----:B------:R-:W-:-:S04]  /*2c00*/  LOP3.LUT R2, R15, UR7, RZ, 0x3c, !PT ;  /* 0x000000070f027c12 */ /* 0x000fc8000f8e3cff */
[----:B-1----:R-:W-:-:S04]  /*2c10*/  SHF.L.U32 R3, R2, 0x1f, RZ ;  /* 0x0000001f02037819 */ /* 0x002fc800000006ff */
[----:B------:R-:W1:Y:S02]  /*2c20*/  SYNCS.PHASECHK.TRANS64.TRYWAIT P0, [UR5], R3 ;  /* 0x00000003ff0075a7 */ /* 0x000e640008001105 */
[----:B-1----:R-:W-:Y:S05]  /*2c30*/  @!P0 BRA `(.L_x_45) ;  /* 0x0000005800ac8947 */ /* 0x002fea0003800000 */
.L_x_165:
        /* <DEDUP_REMOVED lines=9> */
.L_x_167:
        /* <DEDUP_REMOVED lines=9> */
.L_x_169:
        /* <DEDUP_REMOVED lines=9> */
.L_x_171:
        /* <DEDUP_REMOVED lines=9> */
.L_x_173:
        /* <DEDUP_REMOVED lines=9> */
.L_x_175:
        /* <DEDUP_REMOVED lines=9> */
.L_x_177:
        /* <DEDUP_REMOVED lines=9> */
.L_x_179:
        /* <DEDUP_REMOVED lines=9> */
.L_x_181:
        /* <DEDUP_REMOVED lines=9> */
.L_x_183:
        /* <DEDUP_REMOVED lines=9> */
.L_x_185:
        /* <DEDUP_REMOVED lines=9> */
.L_x_187:
        /* <DEDUP_REMOVED lines=9> */
.L_x_189:
        /* <DEDUP_REMOVED lines=9> */
.L_x_191:
        /* <DEDUP_REMOVED lines=9> */
.L_x_193:
        /* <DEDUP_REMOVED lines=9> */
.L_x_195:
        /* <DEDUP_REMOVED lines=9> */
.L_x_197:
        /* <DEDUP_REMOVED lines=9> */
.L_x_199:
        /* <DEDUP_REMOVED lines=9> */
.L_x_201:
        /* <DEDUP_REMOVED lines=9> */
.L_x_203:
        /* <DEDUP_REMOVED lines=9> */
.L_x_205:
        /* <DEDUP_REMOVED lines=9> */
.L_x_207:
        /* <DEDUP_REMOVED lines=9> */
.L_x_209:
        /* <DEDUP_REMOVED lines=9> */
.L_x_211:
        /* <DEDUP_REMOVED lines=9> */
.L_x_213:
        /* <DEDUP_REMOVED lines=9> */
.L_x_215:
        /* <DEDUP_REMOVED lines=9> */
.L_x_217:
        /* <DEDUP_REMOVED lines=9> */
.L_x_219:
        /* <DEDUP_REMOVED lines=9> */
.L_x_221:
        /* <DEDUP_REMOVED lines=9> */
.L_x_223:
        /* <DEDUP_REMOVED lines=9> */
.L_x_225:
        /* <DEDUP_REMOVED lines=9> */
.L_x_227:
        /* <DEDUP_REMOVED lines=9> */
.L_x_229:
        /* <DEDUP_REMOVED lines=9> */
.L_x_231:
        /* <DEDUP_REMOVED lines=9> */
.L_x_233:
        /* <DEDUP_REMOVED lines=9> */
.L_x_235:
        /* <DEDUP_REMOVED lines=9> */
.L_x_237:
        /* <DEDUP_REMOVED lines=9> */
.L_x_239:
        /* <DEDUP_REMOVED lines=9> */
.L_x_241:
        /* <DEDUP_REMOVED lines=9> */
.L_x_243:
        /* <DEDUP_REMOVED lines=9> */
.L_x_245:
        /* <DEDUP_REMOVED lines=9> */
.L_x_247:
        /* <DEDUP_REMOVED lines=9> */
.L_x_249:
        /* <DEDUP_REMOVED lines=9> */
.L_x_251:
        /* <DEDUP_REMOVED lines=9> */
.L_x_253:
        /* <DEDUP_REMOVED lines=9> */
.L_x_255:
[----:B------:R-:W-:-:S04]  /*4590*/  UIADD3 UR6, UPT, UPT, UR6, 0x1, URZ ;  /* 0x0000000106067890 */ /* 0x000fc8000fffe0ff */
[----:B------:R-:W-:-:S04]  /*45a0*/  UISETP.NE.AND UP0, UPT, UR6, 0x30, UPT ;  /* 0x000000300600788c */ /* 0x000fc8000bf05270 */
[----:B------:R-:W-:Y:S02]  /*45b0*/  USEL UR5, URZ, 0x1, UP0 ;  /* 0x00000001ff057887 */ /* 0x000fe40008000000 */
[----:B------:R-:W-:-:S04]  /*45c0*/  USEL UR6, UR6, URZ, UP0 ;  /* 0x000000ff06067287 */ /* 0x000fc80008000000 */
[----:B------:R-:W-:Y:S01]  /*45d0*/  ULEA UR6, UR6, UR4, 0x3 ;  /* 0x0000000406067291 */ /* 0x000fe2000f8e18ff */
[----:B-1----:R-:W-:-:S04]  /*45e0*/  LOP3.LUT R3, R2, UR5, RZ, 0x3c, !PT ;  /* 0x0000000502037c12 */ /* 0x002fc8000f8e3cff */
[----:B------:R-:W-:Y:S01]  /*45f0*/  SHF.L.U32 R3, R3, 0x1f, RZ ;  /* 0x0000001f03037819 */ /* 0x000fe200000006ff */
[----:B---3--:R-:W-:-:S07]  /*4600*/  IMAD.U32 R0, RZ, RZ, UR6 ;  /* 0x00000006ff007e24 */ /* 0x008fce000f8e00ff */
.L_x_91:
[----:B-1----:R1:W2:Y:S02]  /*4610*/  SYNCS.PHASECHK.TRANS64.TRYWAIT P0, [R0+URZ], R3 ;  /* 0x00000003000075a7 */ /* 0x0022a400080011ff */
[----:B--2---:R-:W-:Y:S05]  /*4620*/  @!P0 NANOSLEEP.SYNCS 0x989680 ;  /* 0x009896800000895d */ /* 0x004fea0003900000 */
[----:B------:R-:W2:Y:S02]  /*4630*/  @!P0 SYNCS.PHASECHK.TRANS64 P0, [R0+URZ], R3 ;  /* 0x00000003000085a7 */ /* 0x000ea400080010ff */
[----:B--2---:R-:W-:Y:S05]  /*4640*/  @P0 EXIT ;  /* 0x000000000000094d */ /* 0x004fea0003800000 */
[----:B------:R-:W-:Y:S05]  /*4650*/  BRA `(.L_x_91) ;  /* 0xfffffffc00ec7947 */ /* 0x000fea000383ffff */
.L_x_23:
[----:B------:R-:W-:-:S04]  /*4660*/  UISETP.NE.AND UP1, UPT, UR37, URZ, UPT ;  /* 0x000000ff2500728c */ /* 0x000fc8000bf25270 */
[----:B------:R-:W-:-:S09]  /*4670*/  UISETP.NE.OR UP1, UPT, UR10, 0x1, UP1 ;  /* 0x000000010a00788c */ /* 0x000fd20008f25670 */
[----:B------:R-:W-:Y:S05]  /*4680*/  BRA.U UP1, `(.L_x_92) ;  /* 0x00000005014c7547 */ /* 0x000fea000b800000 */
[----:B------:R-:W-:Y:S01]  /*4690*/  HFMA2 R11, -RZ, RZ, 0, 0 ;  /* 0x00000000ff0b7431 */ /* 0x000fe200000001ff */
[----:B------:R-:W-:Y:S01]  /*46a0*/  ISETP.GE.U32.AND P2, PT, R10, 0x2, PT ;  /* 0x000000020a00780c */ /* 0x000fe20003f46070 */
[----:B------:R-:W-:Y:S01]  /*46b0*/  IMAD.MOV.U32 R12, RZ, RZ, 0x1 ;  /* 0x00000001ff0c7424 */ /* 0x000fe200078e00ff */
[----:B------:R-:W-:Y:S01]  /*46c0*/  CS2R R8, SRZ ;  /* 0x0000000000087805 */ /* 0x000fe2000001ff00 */
[----:B------:R-:W-:Y:S01]  /*46d0*/  IMAD.MOV.U32 R3, RZ, RZ, RZ ;  /* 0x000000ffff037224 */ /* 0x000fe200078e00ff */
[----:B------:R-:W-:Y:S01]  /*46e0*/  UMOV UR4, 0x400 ;  /* 0x0000040000047882 */ /* 0x000fe20000000000 */
[----:B------:R-:W-:Y:S01]  /*46f0*/  UMOV UR6, URZ ;  /* 0x000000ff00067c82 */ /* 0x000fe20008000000 */
[----:B------:R-:W-:-:S12]  /*4700*/  ULEA UR37, UR37, UR4, 0x18 ;  /* 0x0000000425257291 */ /* 0x000fd8000f8ec0ff */
.L_x_96:
[----:B------:R-:W-:Y:S02]  /*4710*/  LEA R0, R3, UR37, 0x3 ;  /* 0x0000002503007c11 */ /* 0x000fe4000f8e18ff */
[----:B------:R-:W-:-:S03]  /*4720*/  SHF.L.U32 R5, R8, 0x1f, RZ ;  /* 0x0000001f08057819 */ /* 0x000fc600000006ff */
[----:B------:R-:W-:Y:S01]  /*4730*/  VIADD R4, R0, 0x390 ;  /* 0x0000039000047836 */ /* 0x000fe20000000000 */
[----:B------:R-:W1:Y:S02]  /*4740*/  SYNCS.PHASECHK.TRANS64.TRYWAIT P0, [R0+URZ+0x380], R5 ;  /* 0x00038005000075a7 */ /* 0x000e6400080011ff */
[----:B-1----:R-:W-:Y:S05]  /*4750*/  @!P0 BRA `(.L_x_93) ;  /* 0x0000005000348947 */ /* 0x002fea0003800000 */
.L_x_256:
[----:B------:R-:W-:Y:S01]  /*4760*/  ULEA UR5, UR6, UR37, 0x3 ;  /* 0x0000002506057291 */ /* 0x000fe2000f8e18ff */
[----:B------:R-:W-:Y:S01]  /*4770*/  PRMT R4, RZ, 0x654, R4 ;  /* 0x00000654ff047816 */ /* 0x000fe20000000004 */
[----:B-1----:R-:W-:Y:S01]  /*4780*/  @!P2 IMAD.MOV.U32 R5, RZ, RZ, 0x10 ;  /* 0x00000010ff05a424 */ /* 0x002fe200078e00ff */
[----:B------:R-:W-:Y:S01]  /*4790*/  SHF.L.U32 R7, R12, 0x1f, RZ ;  /* 0x0000001f0c077819 */ /* 0x000fe200000006ff */
[----:B------:R-:W-:Y:S01]  /*47a0*/  UIADD3 UR4, UPT, UPT, UR5, 0x320, URZ ;  /* 0x0000032005047890 */ /* 0x000fe2000fffe0ff */
[----:B------:R1:W-:Y:S05]  /*47b0*/  SYNCS.ARRIVE.TRANS64.RED.A1T0 RZ, [R4+URZ], RZ ;  /* 0x000000ff04ff79a7 */ /* 0x0003ea00081004ff */
[----:B------:R-:W-:Y:S01]  /*47c0*/  IMAD.U32 R13, RZ, RZ, UR4 ;  /* 0x00000004ff0d7e24 */ /* 0x000fe2000f8e00ff */
[----:B------:R-:W2:Y:S04]  /*47d0*/  SYNCS.PHASECHK.TRANS64.TRYWAIT P0, [UR5+0x330], R7 ;  /* 0x00033007ff0075a7 */ /* 0x000ea80008001105 */
[----:B------:R-:W-:Y:S01]  /*47e0*/  PRMT R13, R10, 0x654, R13 ;  /* 0x000006540a0d7816 */ /* 0x000fe2000000000d */
[----:B-12---:R-:W-:Y:S06]  /*47f0*/  @!P0 BRA `(.L_x_94) ;  /* 0x0000005000208947 */ /* 0x006fec0003800000 */
.L_x_258:
[----:B------:R-:W-:Y:S01]  /*4800*/  ULEA UR4, UR6, UR37, 0x4 ;  /* 0x0000002506047291 */ /* 0x000fe2000f8e20ff */
[----:B------:R-:W-:Y:S01]  /*4810*/  SEL R2, R13, R2, !P2 ;  /* 0x000000020d027207 */ /* 0x000fe20005000000 */
[----:B------:R-:W-:Y:S01]  /*4820*/  UIADD3 UR5, UPT, UPT, UR5, 0x320, URZ ;  /* 0x0000032005057890 */ /* 0x000fe2000fffe0ff */
[----:B-1----:R-:W-:Y:S01]  /*4830*/  LEA R0, R11, UR37, 0x3 ;  /* 0x000000250b007c11 */ /* 0x002fe2000f8e18ff */
[----:B------:R-:W-:Y:S01]  /*4840*/  UIADD3 UR4, UPT, UPT, UR4, 0x3b0, URZ ;  /* 0x000003b004047890 */ /* 0x000fe2000fffe0ff */
[----:B------:R1:W-:Y:S01]  /*4850*/  @!P2 SYNCS.ARRIVE.TRANS64.RED RZ, [R2+URZ], R5 ;  /* 0x0000000502ffa9a7 */ /* 0x0003e200080004ff */
[----:B------:R-:W-:Y:S01]  /*4860*/  UIADD3 UR6, UPT, UPT, UR6, 0x1, URZ ;  /* 0x0000000106067890 */ /* 0x000fe2000fffe0ff */
[----:B------:R-:W-:-:S03]  /*4870*/  VIADD R3, R3, 0x1 ;  /* 0x0000000103037836 */ /* 0x000fc60000000000 */
[----:B------:R-:W-:Y:S02]  /*4880*/  UISETP.NE.AND UP0, UPT, UR6, 0x2, UPT ;  /* 0x000000020600788c */ /* 0x000fe4000bf05270 */
[----:B------:R-:W-:Y:S01]  /*4890*/  ISETP.NE.AND P0, PT, R3, 0x2, PT ;  /* 0x000000020300780c */ /* 0x000fe20003f05270 */
[----:B------:R-:W-:Y:S06]  /*48a0*/  UGETNEXTWORKID.BROADCAST [UR4], [UR5] ;  /* 0x00000000040073ca */ /* 0x000fec0008000100 */
[----:B------:R-:W-:Y:S02]  /*48b0*/  USEL UR4, URZ, 0x1, UP0 ;  /* 0x00000001ff047887 */ /* 0x000fe40008000000 */
[----:B------:R-:W-:-:S04]  /*48c0*/  USEL UR6, UR6, URZ, UP0 ;  /* 0x000000ff06067287 */ /* 0x000fc80008000000 */
[----:B------:R-:W-:Y:S02]  /*48d0*/  LOP3.LUT R12, R12, UR4, RZ, 0x3c, !PT ;  /* 0x000000040c0c7c12 */ /* 0x000fe4000f8e3cff */
[----:B-1----:R-:W-:-:S04]  /*48e0*/  SHF.L.U32 R5, R9, 0x1f, RZ ;  /* 0x0000001f09057819 */ /* 0x002fc800000006ff */
[----:B------:R-:W1:Y:S02]  /*48f0*/  SYNCS.PHASECHK.TRANS64.TRYWAIT P1, [R0+URZ+0x320], R5 ;  /* 0x00032005000075a7 */ /* 0x000e6400080211ff */
[----:B-1----:R-:W-:Y:S05]  /*4900*/  @!P1 BRA `(.L_x_95) ;  /* 0x0000004c00f49947 */ /* 0x002fea0003800000 */
.L_x_259:
[----:B------:R-:W-:Y:S01]  /*4910*/  LEA R4, R11, UR37, 0x4 ;  /* 0x000000250b047c11 */ /* 0x000fe2000f8e20ff */
[----:B-1----:R-:W-:Y:S01]  /*4920*/  VIADD R0, R0, 0x330 ;  /* 0x0000033000007836 */ /* 0x002fe20000000000 */
[----:B------:R-:W-:Y:S01]  /*4930*/  SEL R3, R3, RZ, P0 ;  /* 0x000000ff03037207 */ /* 0x000fe20000000000 */
[----:B------:R-:W-:-:S03]  /*4940*/  VIADD R11, R11, 0x1 ;  /* 0x000000010b0b7836 */ /* 0x000fc60000000000 */
[----:B------:R-:W1:Y:S01]  /*4950*/  LDS.128 R4, [R4+0x3b0] ;  /* 0x0003b00004047984 */ /* 0x000e620000000c00 */
[----:B------:R-:W-:Y:S02]  /*4960*/  PRMT R0, RZ, 0x654, R0 ;  /* 0x00000654ff007816 */ /* 0x000fe40000000000 */
[C---:B------:R-:W-:Y:S01]  /*4970*/  ISETP.NE.AND P1, PT, R11.reuse, 0x2, PT ;  /* 0x000000020b00780c */ /* 0x040fe20003f25270 */
[----:B------:R-:W-:Y:S01]  /*4980*/  @!PT LDS RZ, [RZ] ;  /* 0x00000000fffff984 */ /* 0x000fe20000000800 */
[----:B------:R-:W-:Y:S01]  /*4990*/  @!PT LDS RZ, [RZ] ;  /* 0x00000000fffff984 */ /* 0x000fe20000000800 */
[----:B------:R-:W-:Y:S01]  /*49a0*/  @!PT LDS RZ, [RZ] ;  /* 0x00000000fffff984 */ /* 0x000fe20000000800 */
[----:B------:R-:W-:Y:S01]  /*49b0*/  @!PT LDS RZ, [RZ] ;  /* 0x00000000fffff984 */ /* 0x000fe20000000800 */
[----:B------:R2:W-:Y:S06]  /*49c0*/  MEMBAR.ALL.CTA ;  /* 0x0000000000007992 */ /* 0x0005ec0000008000 */
[----:B--2---:R-:W2:Y:S01]  /*49d0*/  FENCE.VIEW.ASYNC.S ;  /* 0x00000000000073c6 */ /* 0x004ea20000000000 */
[----:B------:R-:W-:Y:S01]  /*49e0*/  SEL R11, R11, RZ, P1 ;  /* 0x000000ff0b0b7207 */ /* 0x000fe20000800000 */
[----:B--2---:R2:W-:Y:S01]  /*49f0*/  SYNCS.ARRIVE.TRANS64.RED.A1T0 RZ, [R0+URZ], RZ ;  /* 0x000000ff00ff79a7 */ /* 0x0045e200081004ff */
[----:B-1----:R-:W-:-:S02]  /*4a00*/  LOP3.LUT P3, RZ, R6, 0x1, RZ, 0xc0, !PT ;  /* 0x0000000106ff7812 */ /* 0x002fc4000786c0ff */
[----:B------:R-:W-:-:S04]  /*4a10*/  SEL R5, RZ, 0x1, P0 ;  /* 0x00000001ff057807 */ /* 0x000fc80000000000 */
[----:B------:R-:W-:Y:S02]  /*4a20*/  LOP3.LUT R8, R8, R5, RZ, 0x3c, !PT ;  /* 0x0000000508087212 */ /* 0x000fe400078e3cff */
[----:B--2---:R-:W-:-:S04]  /*4a30*/  SEL R0, RZ, 0x1, P1 ;  /* 0x00000001ff007807 */ /* 0x004fc80000800000 */
[----:B------:R-:W-:Y:S01]  /*4a40*/  LOP3.LUT R9, R9, R0, RZ, 0x3c, !PT ;  /* 0x0000000009097212 */ /* 0x000fe200078e3cff */
[----:B------:R-:W-:Y:S06]  /*4a50*/  @P3 BRA `(.L_x_96) ;  /* 0xfffffffc002c3947 */ /* 0x000fec000383ffff */
[----:B------:R-:W-:Y:S01]  /*4a60*/  ULEA UR5, UR6, UR37, 0x3 ;  /* 0x0000002506057291 */ /* 0x000fe2000f8e18ff */
[----:B------:R-:W-:-:S08]  /*4a70*/  SHF.L.U32 R3, R12, 0x1f, RZ ;  /* 0x0000001f0c037819 */ /* 0x000fd000000006ff */
[----:B------:R-:W1:Y:S02]  /*4a80*/  SYNCS.PHASECHK.TRANS64 P0, [UR5+0x330], R3 ;  /* 0x00033003ff0075a7 */ /* 0x000e640008001005 */
[----:B-1----:R-:W-:Y:S05]  /*4a90*/  @P0 BRA `(.L_x_97) ;  /* 0x0000000000080947 */ /* 0x002fea0003800000 */
[----:B------:R-:W1:Y:S02]  /*4aa0*/  SYNCS.PHASECHK.TRANS64.TRYWAIT P0, [UR5+0x330], R3 ;  /* 0x00033003ff0075a7 */ /* 0x000e640008001105 */
[----:B-1----:R-:W-:Y:S05]  /*4ab0*/  @!P0 BRA `(.L_x_98) ;  /* 0x0000004c009c8947 */ /* 0x002fea0003800000 */
.L_x_97:
[----:B------:R-:W-:-:S04]  /*4ac0*/  UIADD3 UR4, UPT, UPT, UR6, 0x1, URZ ;  /* 0x0000000106047890 */ /* 0x000fc8000fffe0ff */
[----:B------:R-:W-:-:S04]  /*4ad0*/  UISETP.NE.AND UP0, UPT, UR4, 0x2, UPT ;  /* 0x000000020400788c */ /* 0x000fc8000bf05270 */
[----:B------:R-:W-:Y:S02]  /*4ae0*/  USEL UR7, URZ, 0x1, UP0 ;  /* 0x00000001ff077887 */ /* 0x000fe40008000000 */
[----:B------:R-:W-:-:S04]  /*4af0*/  USEL UR4, UR4, URZ, UP0 ;  /* 0x000000ff04047287 */ /* 0x000fc80008000000 */
[----:B------:R-:W-:Y:S01]  /*4b00*/  ULEA UR4, UR4, UR37, 0x3 ;  /* 0x0000002504047291 */ /* 0x000fe2000f8e18ff */
[----:B-1----:R-:W-:-:S04]  /*4b10*/  LOP3.LUT R3, R12, UR7, RZ, 0x3c, !PT ;  /* 0x000000070c037c12 */ /* 0x002fc8000f8e3cff */
[----:B------:R-:W-:-:S04]  /*4b20*/  SHF.L.U32 R0, R3, 0x1f, RZ ;  /* 0x0000001f03007819 */ /* 0x000fc800000006ff */
[----:B------:R-:W1:Y:S02]  /*4b30*/  SYNCS.PHASECHK.TRANS64 P0, [UR4+0x330], R0 ;  /* 0x00033000ff0075a7 */ /* 0x000e640008001004 */
[----:B-1----:R-:W-:Y:S05]  /*4b40*/  @P0 EXIT ;  /* 0x000000000000094d */ /* 0x002fea0003800000 */
[----:B------:R-:W-:Y:S02]  /*4b50*/  SHF.L.U32 R3, R3, 0x1f, RZ ;  /* 0x0000001f03037819 */ /* 0x000fe400000006ff */
[----:B------:R-:W-:-:S07]  /*4b60*/  MOV R0, UR4 ;  /* 0x0000000400007c02 */ /* 0x000fce0008000f00 */
.L_x_99:
[----:B-1----:R1:W2:Y:S02]  /*4b70*/  SYNCS.PHASECHK.TRANS64.TRYWAIT P0, [R0+URZ+0x330], R3 ;  /* 0x00033003000075a7 */ /* 0x0022a400080011ff */
[----:B--2---:R-:W-:Y:S05]  /*4b80*/  @!P0 NANOSLEEP.SYNCS 0x989680 ;  /* 0x009896800000895d */ /* 0x004fea0003900000 */
[----:B------:R-:W2:Y:S02]  /*4b90*/  @!P0 SYNCS.PHASECHK.TRANS64 P0, [R0+URZ+0x330], R3 ;  /* 0x00033003000085a7 */ /* 0x000ea400080010ff */
[----:B--2---:R-:W-:Y:S05]  /*4ba0*/  @P0 EXIT ;  /* 0x000000000000094d */ /* 0x004fea0003800000 */
[----:B------:R-:W-:Y:S05]  /*4bb0*/  BRA `(.L_x_99) ;  /* 0xfffffffc00ec7947 */ /* 0x000fea000383ffff */
.L_x_92:
[----:B------:R-:W-:Y:S05]  /*4bc0*/  BRA.U UP4, `(.L_x_100) ;  /* 0x0000001104847547 */ /* 0x000fea000b800000 */
[----:B------:R-:W-:Y:S01]  /*4bd0*/  UMOV UR6, 0x40 ;  /* 0x0000004000067882 */ /* 0x000fe20000000000 */
[----:B------:R-:W-:Y:S01]  /*4be0*/  NOP ;  /* 0x0000000000007918 */ /* 0x000fe20000000000 */
[----:B------:R-:W-:Y:S01]  /*4bf0*/  ULEA UR6, UR37, UR6, 0x18 ;  /* 0x0000000625067291 */ /* 0x000fe2000f8ec0ff */
[----:B------:R-:W-:Y:S02]  /*4c00*/  UMOV UR7, 0x400 ;  /* 0x0000040000077882 */ /* 0x000fe40000000000 */
[----:B------:R-:W-:-:S06]  /*4c10*/  ULEA UR37, UR37, UR7, 0x18 ;  /* 0x0000000725257291 */ /* 0x000fcc000f8ec0ff */
[----:B------:R-:W1:Y:S02]  /*4c20*/  LDS.U8 R2, [UR6+0x1c] ;  /* 0x00001c06ff027984 */ /* 0x000e640008000000 */
[----:B-1----:R-:W-:-:S13]  /*4c30*/  ISETP.NE.AND P0, PT, R2, RZ, PT ;  /* 0x000000ff0200720c */ /* 0x002fda0003f05270 */
[----:B------:R-:W-:Y:S05]  /*4c40*/  @P0 BRA `(.L_x_101) ;  /* 0x0000000400080947 */ /* 0x000fea0003800000 */
[----:B------:R-:W-:Y:S02]  /*4c50*/  UISETP.NE.U32.AND UP0, UPT, UR5, 0x1, UPT ;  /* 0x000000010500788c */ /* 0x000fe4000bf05070 */
[----:B------:R-:W-:-:S07]  /*4c60*/  UIADD3 UR8, UPT, UPT, UR6, 0x8, URZ ;  /* 0x0000000806087890 */ /* 0x000fce000fffe0ff */
[----:B------:R-:W-:Y:S05]  /*4c70*/  BRA.U !UP0, `(.L_x_102) ;  /* 0x00000001089c7547 */ /* 0x000fea000b800000 */
[----:B------:R-:W-:Y:S01]  /*4c80*/  ELECT P0, URZ, PT ;  /* 0x0000000000ff782f */ /* 0x000fe20003800000 */
[----:B------:R-:W-:-:S12]  /*4c90*/  BSSY B0, `(.L_x_102) ;  /* 0x0000025000007945 */ /* 0x000fd80003800000 */
[----:B------:R-:W-:Y:S05]  /*4ca0*/  @!P0 BRA `(.L_x_103) ;  /* 0x00000000008c8947 */ /* 0x000fea0003800000 */
[----:B------:R-:W-:-:S05]  /*4cb0*/  UMOV UR7, 0x10 ;  /* 0x0000001000077882 */ /* 0x000fca0000000000 */
[----:B------:R-:W-:Y:S04]  /*4cc0*/  DEPBAR.LE SB1, 0x36 ;  /* 0x00009d800000791a */ /* 0x000fe80000000000 */
[----:B------:R-:W1:Y:S02]  /*4cd0*/  UTCATOMSWS.2CTA.FIND_AND_SET.ALIGN UP1, UR7, UR7 ;  /* 0x00000007000775e3 */ /* 0x000e640008220800 */
[----:B-1----:R-:W-:Y:S01]  /*4ce0*/  MOV R11, UR7 ;  /* 0x00000007000b7c02 */ /* 0x002fe20008000f00 */
[----:B------:R-:W-:Y:S06]  /*4cf0*/  BRA.U UP1, `(.L_x_104) ;  /* 0x0000000101187547 */ /* 0x000fec000b800000 */
.L_x_105:
[----:B------:R-:W-:Y:S05]  /*4d00*/  NANOSLEEP 0x64 ;  /* 0x000000640000795d */ /* 0x000fea0003800000 */
[----:B------:R-:W-:-:S05]  /*4d10*/  UMOV UR7, 0x10 ;  /* 0x0000001000077882 */ /* 0x000fca0000000000 */
[----:B------:R-:W-:Y:S04]  /*4d20*/  DEPBAR.LE SB1, 0x36 ;  /* 0x00009d800000791a */ /* 0x000fe80000000000 */
[----:B------:R-:W1:Y:S02]  /*4d30*/  UTCATOMSWS.2CTA.FIND_AND_SET.ALIGN UP1, UR7, UR7 ;  /* 0x00000007000775e3 */ /* 0x000e640008220800 */
[----:B-1----:R-:W-:Y:S01]  /*4d40*/  MOV R11, UR7 ;  /* 0x00000007000b7c02 */ /* 0x002fe20008000f00 */
[----:B------:R-:W-:Y:S05]  /*4d50*/  BRA.U !UP1, `(.L_x_105) ;  /* 0xfffffffd09e87547 */ /* 0x000fea000b83ffff */
.L_x_104:
[----:B------:R-:W1:Y:S01]  /*4d60*/  LDS R5, [UR6+0x10] ;  /* 0x00001006ff057984 */ /* 0x000e620008000800 */
[----:B------:R-:W-:Y:S01]  /*4d70*/  IMAD.U32 R3, RZ, RZ, UR37 ;  /* 0x00000025ff037e24 */ /* 0x000fe2000f8e00ff */
[----:B------:R-:W-:-:S03]  /*4d80*/  MOV R2, UR4 ;  /* 0x0000000400027c02 */ /* 0x000fc60008000f00 */
[----:B------:R-:W-:Y:S01]  /*4d90*/  VIADD R3, R3, 0x3d0 ;  /* 0x000003d003037836 */ /* 0x000fe20000000000 */
[----:B-1----:R-:W-:-:S04]  /*4da0*/  SHF.L.U32 R5, R5, 0x1f, RZ ;  /* 0x0000001f05057819 */ /* 0x002fc800000006ff */
[----:B------:R-:W1:Y:S02]  /*4db0*/  SYNCS.PHASECHK.TRANS64.TRYWAIT P0, [UR6+0x8], R5 ;  /* 0x00000805ff0075a7 */ /* 0x000e640008001106 */
[----:B-1----:R-:W-:Y:S05]  /*4dc0*/  @P0 BRA `(.L_x_106) ;  /* 0x0000000000080947 */ /* 0x002fea0003800000 */
[----:B------:R-:W1:Y:S02]  /*4dd0*/  SYNCS.PHASECHK.TRANS64.TRYWAIT P0, [UR6+0x8], R5 ;  /* 0x00000805ff0075a7 */ /* 0x000e640008001106 */
[----:B-1----:R-:W-:Y:S05]  /*4de0*/  @!P0 BRA `(.L_x_107) ;  /* 0x0000004800e88947 */ /* 0x002fea0003800000 */
.L_x_106:
[----:B-1----:R-:W-:Y:S01]  /*4df0*/  HFMA2 R4, -RZ, RZ, 0, 5.9604644775390625e-08 ;  /* 0x00000001ff047431 */ /* 0x002fe200000001ff */
[----:B------:R-:W-:Y:S01]  /*4e00*/  UPRMT UR7, UR4, 0x654, UR8 ;  /* 0x0000065404077896 */ /* 0x000fe20008000008 */
[----:B------:R-:W-:Y:S01]  /*4e10*/  IMAD.MOV.U32 R6, RZ, RZ, 0xffff ;  /* 0x0000ffffff067424 */ /* 0x000fe200078e00ff */
[----:B------:R-:W-:Y:S01]  /*4e20*/  PRMT R2, R2, 0x654, R3 ;  /* 0x0000065402027816 */ /* 0x000fe20000000003 */
[----:B------:R-:W-:Y:S02]  /*4e30*/  IMAD.MOV.U32 R5, RZ, RZ, 0x4 ;  /* 0x00000004ff057424 */ /* 0x000fe400078e00ff */
[----:B------:R-:W-:Y:S01]  /*4e40*/  IMAD.SHL.U32 R9, R11, 0x20, RZ ;  /* 0x000000200b097824 */ /* 0x000fe200078e00ff */
[----:B------:R-:W-:Y:S02]  /*4e50*/  MOV R3, UR7 ;  /* 0x0000000700037c02 */ /* 0x000fe40008000f00 */
[-C--:B------:R-:W-:Y:S01]  /*4e60*/  SHF.L.U32 R7, R6, R11.reuse, RZ ;  /* 0x0000000b06077219 */ /* 0x080fe200000006ff */
[----:B------:R1:W-:Y:S01]  /*4e70*/  SYNCS.ARRIVE.TRANS64.RED RZ, [UR7], R5 ;  /* 0x00000005ffff79a7 */ /* 0x0003e20008000407 */
[----:B------:R-:W-:Y:S01]  /*4e80*/  SHF.L.U32 R6, R4, R11, RZ ;  /* 0x0000000b04067219 */ /* 0x000fe200000006ff */
[----:B------:R1:W-:Y:S04]  /*4e90*/  STS [UR37+0x3d0], R9 ;  /* 0x0003d009ff007988 */ /* 0x0003e80008000825 */
[----:B------:R1:W-:Y:S04]  /*4ea0*/  STAS [R2.64], R11 ;  /* 0x0000000b02007dbd */ /* 0x0003e8000c0008ff */
[----:B------:R1:W-:Y:S04]  /*4eb0*/  ATOMS.OR RZ, [UR6+0x14], R7 ;  /* 0x00001407ffff798c */ /* 0x0003e8000b000006 */
[----:B------:R1:W-:Y:S04]  /*4ec0*/  ATOMS.OR RZ, [UR6+0x18], R6 ;  /* 0x00001806ffff798c */ /* 0x0003e8000b000006 */
[----:B------:R1:W-:Y:S02]  /*4ed0*/  ATOMS.XOR RZ, [UR6+0x10], R4 ;  /* 0x00001004ffff798c */ /* 0x0003e4000b800006 */
.L_x_103:
[----:B------:R-:W-:Y:S05]  /*4ee0*/  BSYNC B0 ;  /* 0x0000000000007941 */ /* 0x000fea0003800000 */
.L_x_102:
[----:B------:R-:W-:Y:S05]  /*4ef0*/  BRA.U UP0, `(.L_x_108) ;  /* 0x00000001006c7547 */ /* 0x000fea000b800000 */
[----:B------:R-:W-:-:S03]  /*4f00*/  UMOV UR7, 0xffffffff ;  /* 0xffffffff00077882 */ /* 0x000fc60000000000 */
[----:B------:R-:W-:Y:S05]  /*4f10*/  BRA.DIV UR7, `(.L_x_109) ;  /* 0x0000004a07b47947 */ /* 0x000fea000b800000 */
[----:B------:R-:W-:-:S13]  /*4f20*/  ELECT P6, URZ, PT ;  /* 0x0000000000ff782f */ /* 0x000fda00038c0000 */
.L_x_263:
[----:B------:R-:W-:Y:S05]  /*4f30*/  @!P6 BRA `(.L_x_108) ;  /* 0x00000000005ce947 */ /* 0x000fea0003800000 */
[----:B-1----:R-:W1:Y:S02]  /*4f40*/  LDS R3, [UR6+0x10] ;  /* 0x00001006ff037984 */ /* 0x002e640008000800 */
[----:B-1----:R-:W-:-:S04]  /*4f50*/  SHF.L.U32 R3, R3, 0x1f, RZ ;  /* 0x0000001f03037819 */ /* 0x002fc800000006ff */
[----:B------:R-:W1:Y:S02]  /*4f60*/  SYNCS.PHASECHK.TRANS64.TRYWAIT P0, [UR6+0x8], R3 ;  /* 0x00000803ff0075a7 */ /* 0x000e640008001106 */
[----:B-1----:R-:W-:Y:S05]  /*4f70*/  @P0 BRA `(.L_x_110) ;  /* 0x0000000000080947 */ /* 0x002fea0003800000 */
[----:B------:R-:W1:Y:S02]  /*4f80*/  SYNCS.PHASECHK.TRANS64.TRYWAIT P0, [UR6+0x8], R3 ;  /* 0x00000803ff0075a7 */ /* 0x000e640008001106 */
[----:B-1----:R-:W-:Y:S05]  /*4f90*/  @!P0 BRA `(.L_x_111) ;  /* 0x0000004800b48947 */ /* 0x002fea0003800000 */
.L_x_110:
[----:B------:R-:W2:Y:S01]  /*4fa0*/  LDS R5, [UR37+0x3d0] ;  /* 0x0003d025ff057984 */ /* 0x000ea20008000800 */
[----:B-1----:R-:W-:Y:S02]  /*4fb0*/  HFMA2 R2, -RZ, RZ, 0, 5.9604644775390625e-08 ;  /* 0x00000001ff027431 */ /* 0x002fe400000001ff */
[----:B------:R-:W-:Y:S01]  /*4fc0*/  IMAD.MOV.U32 R3, RZ, RZ, 0xffff ;  /* 0x0000ffffff037424 */ /* 0x000fe200078e00ff */
[----:B------:R-:W-:Y:S01]  /*4fd0*/  UPRMT UR7, UR4, 0x654, UR8 ;  /* 0x0000065404077896 */ /* 0x000fe20008000008 */
[----:B--2---:R-:W-:-:S03]  /*4fe0*/  IMAD.SHL.U32 R4, R5, 0x20, RZ ;  /* 0x0000002005047824 */ /* 0x004fc600078e00ff */
[-C--:B------:R-:W-:Y:S02]  /*4ff0*/  SHF.L.U32 R3, R3, R5.reuse, RZ ;  /* 0x0000000503037219 */ /* 0x080fe400000006ff */
[----:B------:R-:W-:Y:S01]  /*5000*/  SHF.L.U32 R5, R2, R5, RZ ;  /* 0x0000000502057219 */ /* 0x000fe200000006ff */
[----:B------:R2:W-:Y:S04]  /*5010*/  STS [UR37+0x3d0], R4 ;  /* 0x0003d004ff007988 */ /* 0x0005e80008000825 */
[----:B------:R2:W-:Y:S04]  /*5020*/  ATOMS.OR RZ, [UR6+0x14], R3 ;  /* 0x00001403ffff798c */ /* 0x0005e8000b000006 */
[----:B------:R2:W-:Y:S01]  /*5030*/  ATOMS.OR RZ, [UR6+0x18], R5 ;  /* 0x00001805ffff798c */ /* 0x0005e2000b000006 */
[----:B------:R-:W-:Y:S03]  /*5040*/  SYNCS.ARRIVE.TRANS64.RED.A1T0 RZ, [UR7], RZ ;  /* 0x000000ffffff79a7 */ /* 0x000fe60008100407 */
[----:B------:R2:W-:Y:S01]  /*5050*/  ATOMS.XOR RZ, [UR6+0x10], R2 ;  /* 0x00001002ffff798c */ /* 0x0005e2000b800006 */
[----:B------:R-:W-:Y:S05]  /*5060*/  BRA `(.L_x_108) ;  /* 0x0000000000107947 */ /* 0x000fea0003800000 */
.L_x_101:
[----:B------:R-:W-:-:S05]  /*5070*/  MOV R2, 0xffffffff ;  /* 0xffffffff00027802 */ /* 0x000fca0000000f00 */
[----:B------:R1:W-:Y:S02]  /*5080*/  STS [UR37+0x3d0], R2 ;  /* 0x0003d002ff007988 */ /* 0x0003e40008000825 */
[----:B-1----:R-:W-:Y:S02]  /*5090*/  MOV R2, 0x50b0 ;  /* 0x000050b000027802 */ /* 0x002fe40000000f00 */
[----:B-----5:R-:W-:Y:S05]  /*50a0*/  CALL.REL.NOINC `($__internal_1_$__cuda_sm10x_tcgen05_guardrail_trap_phase_invalid_during_alloc) ;  /* 0x0000004c00bc7944 */ /* 0x020fea0003c00000 */
.L_x_108:
[----:B------:R-:W-:Y:S05]  /*50b0*/  WARPSYNC.ALL ;  /* 0x0000000000007948 */ /* 0x000fea0003800000 */
[----:B------:R-:W3:Y:S01]  /*50c0*/  S2UR UR8, SR_CgaCtaId ;  /* 0x00000000000879c3 */ /* 0x000ee20000008800 */
[----:B------:R-:W-:Y:S01]  /*50d0*/  UMOV UR6, 0x400 ;  /* 0x0000040000067882 */ /* 0x000fe20000000000 */
[----:B------:R-:W-:-:S06]  /*50e0*/  NOP ;  /* 0x0000000000007918 */ /* 0x000fcc0000000000 */
[----:B------:R-:W-:Y:S06]  /*50f0*/  BAR.ARV 0x6, 0xa0 ;  /* 0x0182800000007b1d */ /* 0x000fec0000002000 */
[----:B------:R-:W-:Y:S01]  /*5100*/  LOP3.LUT R0, R0, 0xffff, RZ, 0xc0, !PT ;  /* 0x0000ffff00007812 */ /* 0x000fe200078ec0ff */
[----:B-1----:R-:W-:Y:S01]  /*5110*/  IMAD.MOV.U32 R9, RZ, RZ, 0x1 ;  /* 0x00000001ff097424 */ /* 0x002fe200078e00ff */
[----:B------:R-:W-:Y:S01]  /*5120*/  LOP3.LUT R8, R8, 0xffff, RZ, 0xc0, !PT ;  /* 0x0000ffff08087812 */ /* 0x000fe200078ec0ff */
[----:B------:R-:W-:Y:S01]  /*5130*/  UMOV UR22, URZ ;  /* 0x000000ff00167c82 */ /* 0x000fe20008000000 */
[----:B------:R-:W-:Y:S01]  /*5140*/  R2UR UR12, R0 ;  /* 0x00000000000c72ca */ /* 0x000fe200000e0000 */
[----:B------:R-:W-:Y:S01]  /*5150*/  UMOV UR21, URZ ;  /* 0x000000ff00157c82 */ /* 0x000fe20008000000 */
[----:B------:R-:W-:Y:S01]  /*5160*/  R2UR UR13, R8 ;  /* 0x00000000080d72ca */ /* 0x000fe200000e0000 */
[----:B------:R-:W-:Y:S01]  /*5170*/  IMAD.MOV.U32 R8, RZ, RZ, RZ ;  /* 0x000000ffff087224 */ /* 0x000fe200078e00ff */
[----:B------:R-:W-:-:S02]  /*5180*/  UISETP.NE.AND UP2, UPT, UR5, URZ, UPT ;  /* 0x000000ff0500728c */ /* 0x000fc4000bf45270 */
[----:B---3--:R-:W-:Y:S01]  /*5190*/  ULEA UR8, UR8, UR6, 0x18 ;  /* 0x0000000608087291 */ /* 0x008fe2000f8ec0ff */
[----:B------:R-:W1:Y:S03]  /*51a0*/  LDCU UR6, c[0x0][0x38c] ;  /* 0x00007180ff0677ac */ /* 0x000e660008000800 */
[----:B------:R-:W-:Y:S02]  /*51b0*/  UIADD3 UR14, UPT, UPT, UR8, 0x2500, URZ ;  /* 0x00002500080e7890 */ /* 0x000fe4000fffe0ff */
[----:B------:R-:W-:-:S03]  /*51c0*/  UIADD3 UR15, UPT, UPT, UR8, 0x32500, URZ ;  /* 0x00032500080f7890 */ /* 0x000fc6000fffe0ff */
[----:B--2---:R-:W2:Y:S01]  /*51d0*/  LDS R2, [UR8+0x3d0] ;  /* 0x0003d008ff027984 */ /* 0x004ea20008000800 */
[----:B------:R-:W-:Y:S02]  /*51e0*/  USHF.R.U32.HI UR14, URZ, 0x4, UR14 ;  /* 0x00000004ff0e7899 */ /* 0x000fe4000801160e */
[----:B------:R-:W-:Y:S02]  /*51f0*/  USHF.R.U32.HI UR15, URZ, 0x4, UR15 ;  /* 0x00000004ff0f7899 */ /* 0x000fe4000801160f */
[----:B------:R-:W-:Y:S02]  /*5200*/  ULOP3.LUT UR14, UR14, 0x3fff, URZ, 0xc0, !UPT ;  /* 0x00003fff0e0e7892 */ /* 0x000fe4000f8ec0ff */
[----:B------:R-:W-:Y:S02]  /*5210*/  ULOP3.LUT UR15, UR15, 0x3fff, URZ, 0xc0, !UPT ;  /* 0x00003fff0f0f7892 */ /* 0x000fe4000f8ec0ff */
[----:B------:R-:W-:Y:S02]  /*5220*/  ULOP3.LUT UR14, UR14, 0x10000, URZ, 0xfc, !UPT ;  /* 0x000100000e0e7892 */ /* 0x000fe4000f8efcff */
[----:B-1----:R-:W-:-:S02]  /*5230*/  UIADD3 UR6, UPT, UPT, UR6, 0x1f, URZ ;  /* 0x0000001f06067890 */ /* 0x002fc4000fffe0ff */
[----:B------:R-:W-:Y:S02]  /*5240*/  ULOP3.LUT UR15, UR15, 0x10000, URZ, 0xfc, !UPT ;  /* 0x000100000f0f7892 */ /* 0x000fe4000f8efcff */
[----:B------:R-:W-:Y:S01]  /*5250*/  USHF.R.S32.HI UR7, URZ, 0x1f, UR6 ;  /* 0x0000001fff077899 */ /* 0x000fe20008011406 */
[----:B------:R-:W-:Y:S01]  /*5260*/  UMOV UR20, URZ ;  /* 0x000000ff00147c82 */ /* 0x000fe20008000000 */
[----:B------:R-:W-:Y:S02]  /*5270*/  UMOV UR26, 0x0 ;  /* 0x00000000001a7882 */ /* 0x000fe40000000000 */
[----:B------:R-:W-:Y:S01]  /*5280*/  ULEA.HI UR7, UR7, UR6, URZ, 0x5 ;  /* 0x0000000607077291 */ /* 0x000fe2000f8f28ff */
[----:B------:R-:W-:-:S03]  /*5290*/  UMOV UR27, 0x10080010 ;  /* 0x10080010001b7882 */ /* 0x000fc60000000000 */
[----:B------:R-:W-:-:S04]  /*52a0*/  USHF.R.S32.HI UR7, URZ, 0x5, UR7 ;  /* 0x00000005ff077899 */ /* 0x000fc80008011407 */
[----:B------:R-:W-:-:S04]  /*52b0*/  UISETP.LT.AND UP0, UPT, UR7, 0x1, UPT ;  /* 0x000000010700788c */ /* 0x000fc8000bf01270 */
[----:B------:R-:W-:Y:S01]  /*52c0*/  USEL UR23, UR7, 0x1, !UP0 ;  /* 0x0000000107177887 */ /* 0x000fe2000c000000 */
[----:B--2---:R-:W-:Y:S02]  /*52d0*/  R2UR UR24, R2 ;  /* 0x00000000021872ca */ /* 0x004fe400000e0000 */
[----:B------:R-:W-:-:S13]  /*52e0*/  CS2R R2, SRZ ;  /* 0x0000000000027805 */ /* 0x000fda000001ff00 */
.L_x_119:
[C---:B------:R-:W-:Y:S02]  /*52f0*/  LEA R0, R8.reuse, UR8, 0x3 ;  /* 0x0000000808007c11 */ /* 0x040fe4000f8e18ff */
[----:B------:R-:W-:Y:S02]  /*5300*/  SHF.L.U32 R5, R3, 0x1f, RZ ;  /* 0x0000001f03057819 */ /* 0x000fe400000006ff */
[----:B------:R-:W-:Y:S02]  /*5310*/  LEA R4, R8, UR8, 0x4 ;  /* 0x0000000808047c11 */ /* 0x000fe4000f8e20ff */
[----:B------:R-:W1:Y:S02]  /*5320*/  SYNCS.PHASECHK.TRANS64.TRYWAIT P0, [R0+URZ+0x320], R5 ;  /* 0x00032005000075a7 */ /* 0x000e6400080011ff */
[----:B-1-34-:R-:W-:Y:S05]  /*5330*/  @!P0 BRA `(.L_x_112) ;  /* 0x0000004400e48947 */ /* 0x01afea0003800000 */
.L_x_264:
[----:B-1----:R-:W1:Y:S01]  /*5340*/  LDS.128 R4, [R4+0x3b0] ;  /* 0x0003b00004047984 */ /* 0x002e620000000c00 */
[----:B------:R-:W-:Y:S02]  /*5350*/  VIADD R0, R0, 0x330 ;  /* 0x0000033000007836 */ /* 0x000fe40000000000 */
[----:B------:R-:W-:Y:S01]  /*5360*/  VIADD R8, R8, 0x1 ;  /* 0x0000000108087836 */ /* 0x000fe20000000000 */
[----:B------:R-:W-:Y:S01]  /*5370*/  @!PT LDS RZ, [RZ] ;  /* 0x00000000fffff984 */ /* 0x000fe20000000800 */
[----:B------:R-:W-:Y:S01]  /*5380*/  @!PT LDS RZ, [RZ] ;  /* 0x00000000fffff984 */ /* 0x000fe20000000800 */
[----:B------:R-:W-:Y:S01]  /*5390*/  @!PT LDS RZ, [RZ] ;  /* 0x00000000fffff984 */ /* 0x000fe20000000800 */
[----:B------:R-:W-:Y:S01]  /*53a0*/  @!PT LDS RZ, [RZ] ;  /* 0x00000000fffff984 */ /* 0x000fe20000000800 */
[----:B------:R2:W-:Y:S06]  /*53b0*/  MEMBAR.ALL.CTA ;  /* 0x0000000000007992 */ /* 0x0005ec0000008000 */
[----:B--2---:R-:W2:Y:S01]  /*53c0*/  FENCE.VIEW.ASYNC.S ;  /* 0x00000000000073c6 */ /* 0x004ea20000000000 */
[----:B------:R-:W-:-:S04]  /*53d0*/  PRMT R0, RZ, 0x654, R0 ;  /* 0x00000654ff007816 */ /* 0x000fc80000000000 */
[----:B--2---:R2:W-:Y:S01]  /*53e0*/  SYNCS.ARRIVE.TRANS64.RED.A1T0 RZ, [R0+URZ], RZ ;  /* 0x000000ff00ff79a7 */ /* 0x0045e200081004ff */
[----:B-1----:R-:W-:Y:S01]  /*53f0*/  LOP3.LUT P1, RZ, R6, 0x1, RZ, 0xc0, !PT ;  /* 0x0000000106ff7812 */ /* 0x002fe2000782c0ff */
[----:B--2---:R-:W-:-:S12]  /*5400*/  BRA.U UP2, `(.L_x_113) ;  /* 0x0000000102cc7547 */ /* 0x004fd8000b800000 */
[----:B------:R-:W1:Y:S01]  /*5410*/  LDCU UR6, c[0x0][0x38c] ;  /* 0x00007180ff0677ac */ /* 0x000e620008000800 */
[----:B------:R-:W-:Y:S02]  /*5420*/  PLOP3.LUT P2, PT, PT, PT, PT, 0x80, 0x8 ;  /* 0x000000000008781c */ /* 0x000fe40003f4f070 */
[----:B------:R-:W-:Y:S01]  /*5430*/  SHF.L.U32 R5, R9, 0x1f, RZ ;  /* 0x0000001f09057819 */ /* 0x000fe200000006ff */
[----:B------:R-:W-:Y:S02]  /*5440*/  ULEA UR11, UR22, UR8, 0x3 ;  /* 0x00000008160b7291 */ /* 0x000fe4000f8e18ff */
[----:B-1----:R-:W-:-:S06]  /*5450*/  UISETP.GE.AND UP0, UPT, UR6, 0x1, UPT ;  /* 0x000000010600788c */ /* 0x002fcc000bf06270 */
[----:B------:R-:W-:-:S05]  /*5460*/  PLOP3.LUT P0, PT, PT, PT, UP0, 0x80, 0x8 ;  /* 0x000000000008781c */ /* 0x000fca0003f0f008 */
[----:B------:R-:W-:-:S08]  /*5470*/  @UP0 ULEA UR6, UR21, UR8, 0x3 ;  /* 0x0000000815060291 */ /* 0x000fd0000f8e18ff */
[----:B------:R-:W-:-:S04]  /*5480*/  @P0 SHF.L.U32 R0, R2, 0x1f, RZ ;  /* 0x0000001f02000819 */ /* 0x000fc800000006ff */
[----:B------:R1:W2:Y:S01]  /*5490*/  @P0 SYNCS.PHASECHK.TRANS64.TRYWAIT P2, [UR6], R0 ;  /* 0x00000000ff0005a7 */ /* 0x0002a20008041106 */
[----:B------:R-:W3:Y:S02]  /*54a0*/  SYNCS.PHASECHK.TRANS64.TRYWAIT P0, [UR11+0x360], R5 ;  /* 0x00036005ff0075a7 */ /* 0x000ee4000800110b */
[----:B-123--:R-:W-:Y:S05]  /*54b0*/  @!P0 BRA `(.L_x_114) ;  /* 0x0000004400988947 */ /* 0x00efea0003800000 */
.L_x_266:
[----:B------:R-:W-:Y:S01]  /*54c0*/  UMOV UR19, UR20 ;  /* 0x0000001400137c82 */ /* 0x000fe20008000000 */
[----:B------:R-:W-:Y:S05]  /*54d0*/  BRA.U !UP0, `(.L_x_115) ;  /* 0x0000000108887547 */ /* 0x000fea000b800000 */
[----:B------:R-:W-:Y:S02]  /*54e0*/  UIADD3 UR19, UPT, UPT, UR23, UR20, URZ ;  /* 0x0000001417137290 */ /* 0x000fe4000fffe0ff */
[----:B------:R-:W-:Y:S02]  /*54f0*/  ULEA UR10, UR22, UR24, 0x5 ;  /* 0x00000018160a7291 */ /* 0x000fe4000f8e28ff */
[----:B------:R-:W-:Y:S01]  /*5500*/  UPLOP3.LUT UP3, UPT, UPT, UPT, UPT, 0x40, 0x4 ;  /* 0x000000000004789c */ /* 0x000fe20003f6e870 */
[----:B------:R-:W-:Y:S01]  /*5510*/  UMOV UR18, UR7 ;  /* 0x0000000700127c82 */ /* 0x000fe20008000000 */
[----:B------:R-:W-:-:S09]  /*5520*/  UMOV UR17, UR21 ;  /* 0x0000001500117c82 */ /* 0x000fd20008000000 */
.L_x_118:
[----:B--2---:R-:W-:Y:S01]  /*5530*/  ULEA UR9, UR17, UR8, 0x3 ;  /* 0x0000000811097291 */ /* 0x004fe2000f8e18ff */
[----:B---3--:R-:W-:Y:S11]  /*5540*/  @P2 BRA `(.L_x_116) ;  /* 0x00000000000c2947 */ /* 0x008ff60003800000 */
[----:B-1----:R-:W-:Y:S04]  /*5550*/  SHF.L.U32 R5, R2, 0x1f, RZ ;  /* 0x0000001f02057819 */ /* 0x002fe800000006ff */
[----:B------:R-:W1:Y:S02]  /*5560*/  SYNCS.PHASECHK.TRANS64.TRYWAIT P0, [UR9], R5 ;  /* 0x00000005ff0075a7 */ /* 0x000e640008001109 */
[----:B-1----:R-:W-:Y:S05]  /*5570*/  @!P0 BRA `(.L_x_117) ;  /* 0x0000004400808947 */ /* 0x002fea0003800000 */
.L_x_116:
[----:B------:R-:W-:Y:S01]  /*5580*/  UISETP.NE.AND UP0, UPT, UR18, 0x1, UPT ;  /* 0x000000011200788c */ /* 0x000fe2000bf05270 */
[----:B------:R-:W-:Y:S01]  /*5590*/  PLOP3.LUT P2, PT, PT, PT, PT, 0x80, 0x8 ;  /* 0x000000000008781c */ /* 0x000fe20003f4f070 */
[----:B------:R-:W-:Y:S02]  /*55a0*/  UIADD3 UR21, UPT, UPT, UR17, 0x1, URZ ;  /* 0x0000000111157890 */ /* 0x000fe4000fffe0ff */
[----:B------:R-:W-:Y:S02]  /*55b0*/  ULEA UR28, UR17, UR15, 0x5 ;  /* 0x0000000f111c7291 */ /* 0x000fe4000f8e28ff */
[----:B------:R-:W-:Y:S01]  /*55c0*/  UISETP.NE.AND UP1, UPT, UR21, 0x30, UPT ;  /* 0x000000301500788c */ /* 0x000fe2000bf25270 */
[----:B------:R-:W-:Y:S01]  /*55d0*/  PLOP3.LUT P0, PT, PT, PT, UP0, 0x80, 0x8 ;  /* 0x000000000008781c */ /* 0x000fe20003f0f008 */
[----:B------:R-:W-:Y:S02]  /*55e0*/  ULEA UR30, UR17, UR14, 0x8 ;  /* 0x0000000e111e7291 */ /* 0x000fe4000f8e40ff */
[----:B------:R-:W-:Y:S02]  /*55f0*/  USEL UR16, URZ, 0x1, UP1 ;  /* 0x00000001ff107887 */ /* 0x000fe40008800000 */
[----:B------:R-:W-:Y:S02]  /*5600*/  USEL UR21, UR21, URZ, UP1 ;  /* 0x000000ff15157287 */ /* 0x000fe40008800000 */
[----:B------:R-:W-:Y:S02]  /*5610*/  UIADD3 UR9, UPT, UPT, UR9, 0x180, URZ ;  /* 0x0000018009097890 */ /* 0x000fe4000fffe0ff */
[----:B------:R-:W-:Y:S01]  /*5620*/  @UP0 ULEA UR6, UR21, UR8, 0x3 ;  /* 0x0000000815060291 */ /* 0x000fe2000f8e18ff */
[----:B------:R-:W-:Y:S01]  /*5630*/  LOP3.LUT R2, R2, UR16, RZ, 0x3c, !PT ;  /* 0x0000001002027c12 */ /* 0x000fe2000f8e3cff */
[----:B------:R-:W-:Y:S01]  /*5640*/  UMOV UR29, 0xc0004010 ;  /* 0xc0004010001d7882 */ /* 0x000fe20000000000 */
[----:B------:R-:W-:Y:S01]  /*5650*/  UMOV UR31, 0xc0004010 ;  /* 0xc0004010001f7882 */ /* 0x000fe20000000000 */
[----:B------:R-:W-:Y:S01]  /*5660*/  UIADD3 UR20, UPT, UPT, UR20, 0x1, URZ ;  /* 0x0000000114147890 */ /* 0x000fe2000fffe0ff */
[----:B-1----:R-:W-:Y:S01]  /*5670*/  @P0 SHF.L.U32 R0, R2, 0x1f, RZ ;  /* 0x0000001f02000819 */ /* 0x002fe200000006ff */
[----:B------:R-:W-:Y:S02]  /*5680*/  UIADD3 UR18, UPT, UPT, UR18, -0x1, URZ ;  /* 0xffffffff12127890 */ /* 0x000fe4000fffe0ff */
[----:B------:R-:W-:Y:S01]  /*5690*/  UISETP.NE.AND UP0, UPT, UR20, UR19, UPT ;  /* 0x000000131400728c */ /* 0x000fe2000bf05270 */
[----:B------:R2:W3:Y:S01]  /*56a0*/  @P0 SYNCS.PHASECHK.TRANS64.TRYWAIT P2, [UR6], R0 ;  /* 0x00000000ff0005a7 */ /* 0x0004e20008041106 */
[----:B------:R2:W-:Y:S01]  /*56b0*/  UTCQMMA.2CTA gdesc[UR30], gdesc[UR28], tmem[UR10], tmem[UR26], idesc[UR27], UP3 ;  /* 0x00ff1a1c1e0075ea */ /* 0x0005e20009a0030a */
[----:B------:R-:W-:Y:S01]  /*56c0*/  UPLOP3.LUT UP3, UPT, UPT, UPT, UPT, 0x80, 0x8 ;  /* 0x000000000008789c */ /* 0x000fe20003f6f070 */
[----:B------:R2:W-:Y:S01]  /*56d0*/  UTCBAR.2CTA.MULTICAST [UR9], URZ, UR13 ;  /* 0x000000ff090073e9 */ /* 0x0005e2000820080d */
[----:B------:R-:W-:Y:S04]  /*56e0*/  UMOV UR17, UR21 ;  /* 0x0000001500117c82 */ /* 0x000fe80008000000 */
[----:B------:R-:W-:Y:S05]  /*56f0*/  BRA.U UP0, `(.L_x_118) ;  /* 0xfffffffd008c7547 */ /* 0x000fea000b83ffff */
.L_x_115:
[----:B------:R-:W-:Y:S01]  /*5700*/  UIADD3 UR11, UPT, UPT, UR11, 0x340, URZ ;  /* 0x000003400b0b7890 */ /* 0x000fe2000fffe0ff */
[----:B------:R-:W-:-:S08]  /*5710*/  UMOV UR20, UR19 ;  /* 0x0000001300147c82 */ /* 0x000fd00008000000 */
[----:B------:R4:W-:Y:S01]  /*5720*/  UTCBAR.2CTA.MULTICAST [UR11], URZ, UR12 ;  /* 0x000000ff0b0073e9 */ /* 0x0009e2000820080c */
[----:B------:R-:W-:Y:S02]  /*5730*/  NOP ;  /* 0x0000000000007918 */ /* 0x000fe40000000000 */
.L_x_113:
[----:B------:R-:W-:Y:S01]  /*5740*/  UIADD3 UR22, UPT, UPT, UR22, 0x1, URZ ;  /* 0x0000000116167890 */ /* 0x000fe2000fffe0ff */
[----:B------:R-:W-:-:S03]  /*5750*/  ISETP.NE.AND P0, PT, R8, 0x2, PT ;  /* 0x000000020800780c */ /* 0x000fc60003f05270 */
[----:B------:R-:W-:Y:S01]  /*5760*/  UISETP.NE.AND UP0, UPT, UR22, 0x4, UPT ;  /* 0x000000041600788c */ /* 0x000fe2000bf05270 */
[----:B-12---:R-:W-:Y:S02]  /*5770*/  SEL R0, RZ, 0x1, P0 ;  /* 0x00000001ff007807 */ /* 0x006fe40000000000 */
[----:B------:R-:W-:Y:S01]  /*5780*/  SEL R8, R8, RZ, P0 ;  /* 0x000000ff08087207 */ /* 0x000fe20000000000 */
[----:B------:R-:W-:Y:S01]  /*5790*/  USEL UR6, URZ, 0x1, UP0 ;  /* 0x00000001ff067887 */ /* 0x000fe20008000000 */
[----:B------:R-:W-:Y:S01]  /*57a0*/  LOP3.LUT R3, R3, R0, RZ, 0x3c, !PT ;  /* 0x0000000003037212 */ /* 0x000fe200078e3cff */
[----:B------:R-:W-:-:S04]  /*57b0*/  USEL UR22, UR22, URZ, UP0 ;  /* 0x000000ff16167287 */ /* 0x000fc80008000000 */
[----:B------:R-:W-:Y:S01]  /*57c0*/  LOP3.LUT R9, R9, UR6, RZ, 0x3c, !PT ;  /* 0x0000000609097c12 */ /* 0x000fe2000f8e3cff */
[----:B------:R-:W-:Y:S07]  /*57d0*/  @P1 BRA `(.L_x_119) ;  /* 0xfffffff800c41947 */ /* 0x000fee000383ffff */
[----:B------:R-:W1:Y:S01]  /*57e0*/  S2UR UR6, SR_CgaCtaId ;  /* 0x00000000000679c3 */ /* 0x000e620000008800 */
[----:B------:R-:W-:Y:S01]  /*57f0*/  ELECT P0, URZ, PT ;  /* 0x0000000000ff782f */ /* 0x000fe20003800000 */
[----:B------:R-:W-:Y:S01]  /*5800*/  HFMA2 R0, -RZ, RZ, 0, 5.9604644775390625e-08 ;  /* 0x00000001ff007431 */ /* 0x000fe200000001ff */
[----:B------:R-:W-:-:S05]  /*5810*/  UMOV UR7, 0x40 ;  /* 0x0000004000077882 */ /* 0x000fca0000000000 */
[----:B------:R-:W-:Y:S01]  /*5820*/  UVIRTCOUNT.DEALLOC.SMPOOL 0x80 ;  /* 0x000000800000784c */ /* 0x000fe20000000000 */
[----:B------:R-:W-:Y:S02]  /*5830*/  UISETP.NE.AND UP0, UPT, UR5, URZ, UPT ;  /* 0x000000ff0500728c */ /* 0x000fe4000bf05270 */
[----:B-1----:R-:W-:-:S09]  /*5840*/  ULEA UR6, UR6, UR7, 0x18 ;  /* 0x0000000706067291 */ /* 0x002fd2000f8ec0ff */
[----:B------:R1:W-:Y:S01]  /*5850*/  @P0 STS.U8 [UR6+0x1c], R0 ;  /* 0x00001c00ff000988 */ /* 0x0003e20008000006 */
[----:B------:R-:W-:Y:S05]  /*5860*/  BRA.U UP0, `(.L_x_120) ;  /* 0x0000000100a07547 */ /* 0x000fea000b800000 */
[----:B------:R-:W-:Y:S01]  /*5870*/  UIADD3 UR5, UPT, UPT, UR8, 0x360, URZ ;  /* 0x0000036008057890 */ /* 0x000fe2000fffe0ff */
[----:B------:R-:W-:-:S03]  /*5880*/  SHF.L.U32 R3, R9, 0x1f, RZ ;  /* 0x0000001f09037819 */ /* 0x000fc600000006ff */
[----:B------:R-:W-:-:S09]  /*5890*/  ULEA UR7, UR22, UR5, 0x3 ;  /* 0x0000000516077291 */ /* 0x000fd2000f8e18ff */
[----:B------:R-:W2:Y:S02]  /*58a0*/  SYNCS.PHASECHK.TRANS64.TRYWAIT P0, [UR7], R3 ;  /* 0x00000003ff0075a7 */ /* 0x000ea40008001107 */
[----:B--2---:R-:W-:Y:S05]  /*58b0*/  @!P0 BRA `(.L_x_121) ;  /* 0x0000004000c88947 */ /* 0x004fea0003800000 */
.L_x_269:
        /* <DEDUP_REMOVED lines=9> */
.L_x_271:
        /* <DEDUP_REMOVED lines=9> */
.L_x_273:
[----:B------:R-:W-:-:S04]  /*59e0*/  UIADD3 UR9, UPT, UPT, UR9, 0x1, URZ ;  /* 0x0000000109097890 */ /* 0x000fc8000fffe0ff */
[----:B------:R-:W-:-:S04]  /*59f0*/  UISETP.NE.AND UP1, UPT, UR9, 0x4, UPT ;  /* 0x000000040900788c */ /* 0x000fc8000bf25270 */
[----:B------:R-:W-:Y:S02]  /*5a00*/  USEL UR7, URZ, 0x1, UP1 ;  /* 0x00000001ff077887 */ /* 0x000fe40008800000 */
[----:B------:R-:W-:-:S04]  /*5a10*/  USEL UR9, UR9, URZ, UP1 ;  /* 0x000000ff09097287 */ /* 0x000fc80008800000 */
[----:B------:R-:W-:Y:S01]  /*5a20*/  ULEA UR9, UR9, UR5, 0x3 ;  /* 0x0000000509097291 */ /* 0x000fe2000f8e18ff */
[----:B-1----:R-:W-:-:S04]  /*5a30*/  LOP3.LUT R3, R2, UR7, RZ, 0x3c, !PT ;  /* 0x0000000702037c12 */ /* 0x002fc8000f8e3cff */
[----:B------:R-:W-:Y:S01]  /*5a40*/  SHF.L.U32 R3, R3, 0x1f, RZ ;  /* 0x0000001f03037819 */ /* 0x000fe200000006ff */
[----:B------:R-:W-:-:S04]  /*5a50*/  IMAD.U32 R0, RZ, RZ, UR9 ;  /* 0x00000009ff007e24 */ /* 0x000fc8000f8e00ff */
[----:B------:R1:W2:Y:S03]  /*5a60*/  SYNCS.PHASECHK.TRANS64.TRYWAIT P0, [R0+URZ], R3 ;  /* 0x00000003000075a7 */ /* 0x0002a600080011ff */
[----:B--2---:R-:W-:Y:S05]  /*5a70*/  @!P0 NANOSLEEP.SYNCS 0x989680 ;  /* 0x009896800000895d */ /* 0x004fea0003900000 */
[----:B------:R-:W2:Y:S02]  /*5a80*/  @!P0 SYNCS.PHASECHK.TRANS64 P0, [R0+URZ], R3 ;  /* 0x00000003000085a7 */ /* 0x000ea400080010ff */
[----:B--2---:R-:W-:Y:S05]  /*5a90*/  @P0 BRA `(.L_x_124) ;  /* 0x0000000000200947 */ /* 0x004fea0003800000 */
.L_x_125:
[----:B--2---:R2:W1:Y:S02]  /*5aa0*/  SYNCS.PHASECHK.TRANS64.TRYWAIT P0, [R0+URZ], R3 ;  /* 0x00000003000075a7 */ /* 0x00446400080011ff */
[----:B-1----:R-:W-:Y:S05]  /*5ab0*/  @!P0 NANOSLEEP.SYNCS 0x989680 ;  /* 0x009896800000895d */ /* 0x002fea0003900000 */
[----:B------:R-:W1:Y:S02]  /*5ac0*/  @!P0 SYNCS.PHASECHK.TRANS64 P0, [R0+URZ], R3 ;  /* 0x00000003000085a7 */ /* 0x000e6400080010ff */
[----:B-1----:R-:W-:Y:S05]  /*5ad0*/  @!P0 BRA `(.L_x_125) ;  /* 0xfffffffc00f08947 */ /* 0x002fea000383ffff */
[----:B------:R-:W-:Y:S05]  /*5ae0*/  BRA `(.L_x_124) ;  /* 0x00000000000c7947 */ /* 0x000fea0003800000 */
.L_x_120:
[----:B------:R-:W-:-:S04]  /*5af0*/  UIADD3 UR5, UPT, UPT, UR8, 0x3a0, URZ ;  /* 0x000003a008057890 */ /* 0x000fc8000fffe0ff */
[----:B------:R-:W-:-:S09]  /*5b00*/  UPRMT UR5, UR4, 0x654, UR5 ;  /* 0x0000065404057896 */ /* 0x000fd20008000005 */
[----:B------:R-:W-:Y:S03]  /*5b10*/  SYNCS.ARRIVE.TRANS64.RED.A1T0 RZ, [UR5], RZ ;  /* 0x000000ffffff79a7 */ /* 0x000fe60008100405 */
.L_x_124:
[----:B-12---:R-:W-:Y:S01]  /*5b20*/  SHF.L.U32 R3, RZ, 0x1f, RZ ;  /* 0x0000001fff037819 */ /* 0x006fe200000006ff */
[----:B------:R-:W-:Y:S01]  /*5b30*/  UIADD3 UR5, UPT, UPT, UR8, 0x3a0, URZ ;  /* 0x000003a008057890 */ /* 0x000fe2000fffe0ff */
[----:B------:R-:W-:Y:S02]  /*5b40*/  PLOP3.LUT P0, PT, PT, PT, UP0, 0x80, 0x8 ;  /* 0x000000000008781c */ /* 0x000fe40003f0f008 */
[----:B------:R-:W1:Y:S02]  /*5b50*/  SYNCS.PHASECHK.TRANS64.TRYWAIT P1, [UR8+0x3a0], R3 ;  /* 0x0003a003ff0075a7 */ /* 0x000e640008021108 */
[----:B-1----:R-:W-:Y:S09]  /*5b60*/  @!P1 BRA `(.L_x_126) ;  /* 0x0000004000649947 */ /* 0x002ff20003800000 */
.L_x_275:
[----:B------:R-:W-:Y:S01]  /*5b70*/  @!UP0 UPRMT UR5, UR4, 0x654, UR5 ;  /* 0x0000065404058896 */ /* 0x000fe20008000005 */
[----:B------:R-:W-:Y:S02]  /*5b80*/  UMOV UR8, 0xffff ;  /* 0x0000ffff00087882 */ /* 0x000fe40000000000 */
[----:B------:R-:W-:-:S06]  /*5b90*/  UMOV UR4, 0x1 ;  /* 0x0000000100047882 */ /* 0x000fcc0000000000 */
[----:B------:R-:W-:Y:S01]  /*5ba0*/  @!P0 SYNCS.ARRIVE.TRANS64.RED.A1T0 RZ, [UR5], RZ ;  /* 0x000000ffffff89a7 */ /* 0x000fe20008100405 */
[----:B------:R-:W-:Y:S01]  /*5bb0*/  NOP ;  /* 0x0000000000007918 */ /* 0x000fe20000000000 */
[----:B-1----:R-:W1:Y:S01]  /*5bc0*/  LDS R0, [UR6+0x14] ;  /* 0x00001406ff007984 */ /* 0x002e620008000800 */
[----:B------:R-:W-:-:S04]  /*5bd0*/  ULOP3.LUT UR5, UR24, 0xffff, URZ, 0xc0, !UPT ;  /* 0x0000ffff18057892 */ /* 0x000fc8000f8ec0ff */
[----:B------:R-:W-:-:S04]  /*5be0*/  USHF.R.U32.HI UR5, URZ, 0x5, UR5 ;  /* 0x00000005ff057899 */ /* 0x000fc80008011605 */
[----:B------:R-:W-:Y:S02]  /*5bf0*/  USHF.L.U32 UR8, UR8, UR5, URZ ;  /* 0x0000000508087299 */ /* 0x000fe400080006ff */
[----:B------:R-:W-:-:S04]  /*5c00*/  USHF.L.U32 UR4, UR4, UR5, URZ ;  /* 0x0000000504047299 */ /* 0x000fc800080006ff */
[----:B-1----:R-:W-:-:S04]  /*5c10*/  LOP3.LUT R0, R0, UR8, RZ, 0xc0, !PT ;  /* 0x0000000800007c12 */ /* 0x002fc8000f8ec0ff */
[----:B------:R-:W-:-:S13]  /*5c20*/  ISETP.NE.AND P0, PT, R0, UR8, PT ;  /* 0x0000000800007c0c */ /* 0x000fda000bf05270 */
[----:B------:R-:W-:Y:S05]  /*5c30*/  @P0 BRA `(.L_x_127) ;  /* 0x0000000000580947 */ /* 0x000fea0003800000 */
[----:B------:R-:W1:Y:S02]  /*5c40*/  LDS R0, [UR6+0x18] ;  /* 0x00001806ff007984 */ /* 0x000e640008000800 */
[----:B-1----:R-:W-:-:S04]  /*5c50*/  LOP3.LUT R0, R0, UR4, RZ, 0xc0, !PT ;  /* 0x0000000400007c12 */ /* 0x002fc8000f8ec0ff */
[----:B------:R-:W-:-:S13]  /*5c60*/  ISETP.NE.AND P0, PT, R0, UR4, PT ;  /* 0x0000000400007c0c */ /* 0x000fda000bf05270 */
[----:B------:R-:W-:Y:S05]  /*5c70*/  @P0 BRA `(.L_x_128) ;  /* 0x00000000003c0947 */ /* 0x000fea0003800000 */
[----:B------:R-:W1:Y:S01]  /*5c80*/  S2R R2, SR_LANEID ;  /* 0x0000000000027919 */ /* 0x000e620000000000 */
[----:B------:R-:W-:Y:S01]  /*5c90*/  ULOP3.LUT UR8, URZ, UR8, URZ, 0x33, !UPT ;  /* 0x00000008ff087292 */ /* 0x000fe2000f8e33ff */
[----:B------:R-:W-:Y:S01]  /*5ca0*/  LOP3.LUT R4, RZ, UR4, RZ, 0x33, !PT ;  /* 0x00000004ff047c12 */ /* 0x000fe2000f8e33ff */
[----:B------:R-:W-:Y:S02]  /*5cb0*/  VOTEU.ANY UR7, UPT, PT ;  /* 0x0000000000077886 */ /* 0x000fe400038e0100 */
[----:B------:R-:W-:Y:S01]  /*5cc0*/  UFLO.U32 UR7, UR7 ;  /* 0x00000007000772bd */ /* 0x000fe200080e0000 */
[----:B------:R-:W2:Y:S01]  /*5cd0*/  REDUX UR4, R4 ;  /* 0x00000000040473c4 */ /* 0x000ea20000000000 */
[----:B------:R-:W-:-:S06]  /*5ce0*/  IMAD.U32 R0, RZ, RZ, UR8 ;  /* 0x00000008ff007e24 */ /* 0x000fcc000f8e00ff */
[----:B------:R1:W-:Y:S01]  /*5cf0*/  UTCATOMSWS.AND URZ, UR8 ;  /* 0x0000000800ff79e3 */ /* 0x0003e20008000000 */
[----:B------:R-:W3:Y:S01]  /*5d00*/  REDUX UR5, R0 ;  /* 0x00000000000573c4 */ /* 0x000ee20000000000 */
[----:B-1----:R-:W-:Y:S01]  /*5d10*/  ISETP.EQ.U32.AND P0, PT, R2, UR7, PT ;  /* 0x0000000702007c0c */ /* 0x002fe2000bf02070 */
[----:B--2---:R-:W-:Y:S01]  /*5d20*/  IMAD.U32 R2, RZ, RZ, UR4 ;  /* 0x00000004ff027e24 */ /* 0x004fe2000f8e00ff */
[----:B---3--:R-:W-:-:S11]  /*5d30*/  MOV R3, UR5 ;  /* 0x0000000500037c02 */ /* 0x008fd60008000f00 */
[----:B------:R1:W-:Y:S04]  /*5d40*/  @P0 ATOMS.AND RZ, [UR6+0x14], R3 ;  /* 0x00001403ffff098c */ /* 0x0003e8000a800006 */
[----:B------:R1:W-:Y:S01]  /*5d50*/  @P0 ATOMS.AND RZ, [UR6+0x18], R2 ;  /* 0x00001802ffff098c */ /* 0x0003e2000a800006 */
[----:B------:R-:W-:Y:S05]  /*5d60*/  BRA `(.L_x_129) ;  /* 0x0000000000147947 */ /* 0x000fea0003800000 */
.L_x_128:
[----:B------:R-:W-:Y:S02]  /*5d70*/  MOV R2, 0x5d90 ;  /* 0x00005d9000027802 */ /* 0x000fe40000000f00 */
[----:B---345:R-:W-:Y:S05]  /*5d80*/  CALL.REL.NOINC `($__internal_0_$__cuda_sm10x_tcgen05_guardrail_trap_col_being_dealloced_not_returned_by_alloc) ;  /* 0x0000004000787944 */ /* 0x038fea0003c00000 */
[----:B------:R-:W-:Y:S05]  /*5d90*/  BRA `(.L_x_129) ;  /* 0x0000000000087947 */ /* 0x000fea0003800000 */
.L_x_127:
[----:B------:R-:W-:Y:S02]  /*5da0*/  MOV R2, 0x5dc0 ;  /* 0x00005dc000027802 */ /* 0x000fe40000000f00 */
[----:B---345:R-:W-:Y:S05]  /*5db0*/  CALL.REL.NOINC `($__internal_2_$__cuda_sm10x_tcgen05_guardrail_trap_unallocated_columns_being_dealloced) ;  /* 0x0000004000847944 */ /* 0x038fea0003c00000 */
.L_x_129:
[----:B------:R-:W-:Y:S01]  /*5dc0*/  NOP ;  /* 0x0000000000007918 */ /* 0x000fe20000000000 */
[----:B----4-:R-:W-:Y:S05]  /*5dd0*/  EXIT ;  /* 0x000000000000794d */ /* 0x010fea0003800000 */
.L_x_100:
[----:B------:R-:W-:-:S09]  /*5de0*/  UISETP.NE.OR UP5, UPT, UR10, 0x3, !UP5 ;  /* 0x000000030a00788c */ /* 0x000fd2000efa5670 */
[----:B------:R-:W-:Y:S05]  /*5df0*/  BRA.U UP5, `(.L_x_130) ;  /* 0x0000000905c87547 */ /* 0x000fea000b800000 */
[----:B------:R-:W1:Y:S01]  /*5e00*/  LDC R0, c[0x0][0xb30] ;  /* 0x0002cc00ff007b82 */ /* 0x000e620000000800 */
[----:B------:R-:W2:Y:S01]  /*5e10*/  LDCU.64 UR8, c[0x0][0x888] ;  /* 0x00011100ff0877ac */ /* 0x000ea20008000a00 */
[----:B------:R-:W-:Y:S01]  /*5e20*/  IMAD.MOV.U32 R30, RZ, RZ, 0x1 ;  /* 0x00000001ff1e7424 */ /* 0x000fe200078e00ff */
[----:B------:R-:W-:Y:S01]  /*5e30*/  CS2R R28, SRZ ;  /* 0x00000000001c7805 */ /* 0x000fe2000001ff00 */
[----:B------:R-:W-:Y:S01]  /*5e40*/  IMAD.MOV.U32 R25, RZ, RZ, 0x1000 ;  /* 0x00001000ff197424 */ /* 0x000fe200078e00ff */
[----:B------:R-:W3:Y:S03]  /*5e50*/  LDCU.64 UR4, c[0x0][0x890] ;  /* 0x00011200ff0477ac */ /* 0x000ee60008000a00 */
[----:B------:R-:W4:Y:S01]  /*5e60*/  LDC R19, c[0x0][0x370] ;  /* 0x0000dc00ff137b82 */ /* 0x000f220000000800 */
[----:B------:R-:W-:Y:S01]  /*5e70*/  UMOV UR6, 0x400 ;  /* 0x0000040000067882 */ /* 0x000fe20000000000 */
[----:B------:R-:W-:-:S02]  /*5e80*/  UPLOP3.LUT UP1, UPT, UPT, UPT, UPT, 0x40, 0x4 ;  /* 0x000000000004789c */ /* 0x000fc40003f2e870 */
[----:B------:R-:W-:-:S04]  /*5e90*/  ULEA UR6, UR37, UR6, 0x18 ;  /* 0x0000000625067291 */ /* 0x000fc8000f8ec0ff */
[----:B------:R-:W4:Y:S01]  /*5ea0*/  LDC R2, c[0x0][0xb0c] ;  /* 0x0002c300ff027b82 */ /* 0x000f220000000800 */
[----:B--2---:R-:W-:Y:S02]  /*5eb0*/  UISETP.NE.U32.AND UP2, UPT, UR8, URZ, UPT ;  /* 0x000000ff0800728c */ /* 0x004fe4000bf45070 */
[----:B------:R-:W-:Y:S02]  /*5ec0*/  UIADD3 UR8, UPT, UPT, UR6, 0x300, URZ ;  /* 0x0000030006087890 */ /* 0x000fe4000fffe0ff */
[----:B---3--:R-:W-:-:S03]  /*5ed0*/  UISETP.NE.U32.AND UP3, UPT, UR4, URZ, UPT ;  /* 0x000000ff0400728c */ /* 0x008fc6000bf65070 */
[----:B------:R-:W2:Y:S01]  /*5ee0*/  LDC R18, c[0x0][0xb20] ;  /* 0x0002c800ff127b82 */ /* 0x000ea20000000800 */
[----:B-1----:R-:W-:Y:S01]  /*5ef0*/  ISETP.NE.AND P1, PT, R0, 0x1, PT ;  /* 0x000000010000780c */ /* 0x002fe20003f25270 */
[----:B------:R-:W-:Y:S02]  /*5f00*/  UISETP.NE.AND.EX UP2, UPT, UR9, URZ, UPT, UP2 ;  /* 0x000000ff0900728c */ /* 0x000fe4000bf45320 */
[----:B------:R-:W-:Y:S02]  /*5f10*/  UPRMT UR37, UR37, 0x654, UR8 ;  /* 0x0000065425257896 */ /* 0x000fe40008000008 */
[----:B------:R-:W-:Y:S02]  /*5f20*/  UISETP.NE.AND.EX UP3, UPT, UR5, URZ, UPT, UP3 ;  /* 0x000000ff0500728c */ /* 0x000fe4000bf65330 */
[----:B------:R-:W1:Y:S08]  /*5f30*/  LDC.64 R32, c[0x0][0x348] ;  /* 0x0000d200ff207b82 */ /* 0x000e700000000a00 */
[----:B------:R-:W3:Y:S08]  /*5f40*/  LDC.64 R16, c[0x0][0xb10] ;  /* 0x0002c400ff107b82 */ /* 0x000ef00000000a00 */
[----:B------:R-:W1:Y:S08]  /*5f50*/  LDC.64 R6, c[0x0][0xb18] ;  /* 0x0002c600ff067b82 */ /* 0x000e700000000a00 */
[----:B------:R-:W1:Y:S08]  /*5f60*/  LDC.64 R4, c[0x0][0xb28] ;  /* 0x0002ca00ff047b82 */ /* 0x000e700000000a00 */
[----:B--2-4-:R-:W1:Y:S02]  /*5f70*/  LDC R24, c[0x0][0x374] ;  /* 0x0000dd00ff187b82 */ /* 0x014e640000000800 */
.L_x_138:
[C---:B------:R-:W-:Y:S02]  /*5f80*/  LEA R0, R29.reuse, UR6, 0x3 ;  /* 0x000000061d007c11 */ /* 0x040fe4000f8e18ff */
[----:B------:R-:W-:Y:S02]  /*5f90*/  SHF.L.U32 R3, R28, 0x1f, RZ ;  /* 0x0000001f1c037819 */ /* 0x000fe400000006ff */
[----:B------:R-:W-:Y:S02]  /*5fa0*/  LEA R20, R29, UR6, 0x4 ;  /* 0x000000061d147c11 */ /* 0x000fe4000f8e20ff */
[----:B--2---:R-:W2:Y:S02]  /*5fb0*/  SYNCS.PHASECHK.TRANS64.TRYWAIT P0, [R0+URZ+0x320], R3 ;  /* 0x00032003000075a7 */ /* 0x004ea400080011ff */
[----:B--2---:R-:W-:Y:S05]  /*5fc0*/  @!P0 BRA `(.L_x_131) ;  /* 0x0000003c00648947 */ /* 0x004fea0003800000 */
.L_x_276:
[----:B------:R-:W-:Y:S01]  /*5fd0*/  ISETP.GE.AND P0, PT, R40, 0x1, PT ;  /* 0x000000012800780c */ /* 0x000fe20003f06270 */
[----:B------:R-:W4:Y:S01]  /*5fe0*/  LDS.128 R20, [R20+0x3b0] ;  /* 0x0003b00014147984 */ /* 0x000f220000000c00 */
[----:B------:R-:W-:Y:S01]  /*5ff0*/  ISETP.NE.U32.AND P4, PT, RZ, UR4, PT ;  /* 0x00000004ff007c0c */ /* 0x000fe2000bf85070 */
[----:B--2---:R-:W-:Y:S01]  /*6000*/  VIADD R0, R0, 0x330 ;  /* 0x0000033000007836 */ /* 0x004fe20000000000 */
[----:B------:R-:W-:Y:S02]  /*6010*/  SHF.L.U32 R26, R30, 0x1f, RZ ;  /* 0x0000001f1e1a7819 */ /* 0x000fe400000006ff */
[----:B------:R-:W-:Y:S02]  /*6020*/  ISETP.NE.AND.EX P4, PT, RZ, UR5, PT, P4 ;  /* 0x00000005ff007c0c */ /* 0x000fe4000bf85340 */
[----:B------:R-:W-:Y:S01]  /*6030*/  PRMT R0, RZ, 0x654, R0 ;  /* 0x00000654ff007816 */ /* 0x000fe20000000000 */
[----:B------:R-:W-:Y:S01]  /*6040*/  @!PT LDS RZ, [RZ] ;  /* 0x00000000fffff984 */ /* 0x000fe20000000800 */
[----:B------:R-:W-:Y:S01]  /*6050*/  @!PT LDS RZ, [RZ] ;  /* 0x00000000fffff984 */ /* 0x000fe20000000800 */
[----:B------:R-:W-:Y:S01]  /*6060*/  @!PT LDS RZ, [RZ] ;  /* 0x00000000fffff984 */ /* 0x000fe20000000800 */
[----:B------:R-:W-:Y:S01]  /*6070*/  @!PT LDS RZ, [RZ] ;  /* 0x00000000fffff984 */ /* 0x000fe20000000800 */
[----:B------:R2:W-:Y:S06]  /*6080*/  MEMBAR.ALL.CTA ;  /* 0x0000000000007992 */ /* 0x0005ec0000008000 */
[----:B--2---:R-:W2:Y:S02]  /*6090*/  FENCE.VIEW.ASYNC.S ;  /* 0x00000000000073c6 */ /* 0x004ea40000000000 */
[----:B--2---:R2:W-:Y:S01]  /*60a0*/  SYNCS.ARRIVE.TRANS64.RED.A1T0 RZ, [R0+URZ], RZ ;  /* 0x000000ff00ff79a7 */ /* 0x0045e200081004ff */
[----:B----4-:R-:W-:Y:S11]  /*60b0*/  LOP3.LUT P3, RZ, R22, 0x1, RZ, 0xc0, !PT ;  /* 0x0000000116ff7812 */ /* 0x010ff6000786c0ff */
[----:B------:R-:W-:Y:S02]  /*60c0*/  @!UPT UIADD3 URZ, UPT, UPT, URZ, URZ, URZ ;  /* 0x000000fffffff290 */ /* 0x000fe4000fffe0ff */
[----:B------:R-:W-:Y:S02]  /*60d0*/  @P3 MOV R13, R20 ;  /* 0x00000014000d3202 */ /* 0x000fe40000000f00 */
[----:B------:R-:W-:Y:S01]  /*60e0*/  @P3 LOP3.LUT R8, R21, 0xffff, RZ, 0xc0, !PT ;  /* 0x0000ffff15083812 */ /* 0x000fe200078ec0ff */
[----:B--2---:R-:W-:Y:S06]  /*60f0*/  @!P0 BRA `(.L_x_132) ;  /* 0x0000000000a48947 */ /* 0x004fec0003800000 */
[----:B-1----:R-:W-:Y:S01]  /*6100*/  IMAD.HI.U32 R31, R24, R7, RZ ;  /* 0x00000007181f7227 */ /* 0x002fe200078e00ff */
[----:B------:R-:W-:Y:S02]  /*6110*/  ISETP.NE.AND P0, PT, R6, 0x1, PT ;  /* 0x000000010600780c */ /* 0x000fe40003f05270 */
[----:B------:R-:W-:Y:S01]  /*6120*/  ISETP.NE.AND P2, PT, R40, 0x1, PT ;  /* 0x000000012800780c */ /* 0x000fe20003f45270 */
[----:B---3--:R-:W-:Y:S01]  /*6130*/  IMAD.HI.U32 R34, R19, R16, RZ ;  /* 0x0000001013227227 */ /* 0x008fe200078e00ff */
[----:B------:R-:W-:Y:S02]  /*6140*/  SHF.R.U32.HI R31, RZ, R18, R31 ;  /* 0x00000012ff1f7219 */ /* 0x000fe4000001161f */
[----:B------:R-:W-:Y:S01]  /*6150*/  ISETP.NE.AND P5, PT, R2, 0x1, PT ;  /* 0x000000010200780c */ /* 0x000fe20003fa5270 */
[----:B------:R-:W-:Y:S01]  /*6160*/  IMAD.HI.U32 R36, R13, R16, RZ ;  /* 0x000000100d247227 */ /* 0x000fe200078e00ff */
[----:B------:R-:W-:Y:S02]  /*6170*/  SHF.R.U32.HI R34, RZ, R17, R34 ;  /* 0x00000011ff227219 */ /* 0x000fe40000011622 */
[----:B------:R-:W-:Y:S01]  /*6180*/  SEL R3, R24, R31, !P0 ;  /* 0x0000001f18037207 */ /* 0x000fe20004000000 */
[C---:B------:R-:W-:Y:S01]  /*6190*/  IMAD.HI.U32 R31, R8.reuse, R7, RZ ;  /* 0x00000007081f7227 */ /* 0x040fe200078e00ff */
[----:B------:R-:W-:Y:S02]  /*61a0*/  SEL R11, R19, R34, !P5 ;  /* 0x00000022130b7207 */ /* 0x000fe40006800000 */
[----:B------:R-:W-:Y:S01]  /*61b0*/  SHF.R.U32.HI R36, RZ, R17, R36 ;  /* 0x00000011ff247219 */ /* 0x000fe20000011624 */
[----:B------:R-:W-:Y:S01]  /*61c0*/  IMAD.HI.U32 R38, R3, R4, RZ ;  /* 0x0000000403267227 */ /* 0x000fe200078e00ff */
[----:B------:R-:W-:Y:S03]  /*61d0*/  SHF.R.U32.HI R31, RZ, R18, R31 ;  /* 0x00000012ff1f7219 */ /* 0x000fe6000001161f */
[----:B------:R-:W-:Y:S01]  /*61e0*/  IMAD.HI.U32 R34, R11, R4, RZ ;  /* 0x000000040b227227 */ /* 0x000fe200078e00ff */
[----:B------:R-:W-:Y:S02]  /*61f0*/  @P2 SHF.R.U32.HI R3, RZ, R5, R38 ;  /* 0x00000005ff032219 */ /* 0x000fe40000011626 */
[----:B------:R-:W-:Y:S02]  /*6200*/  SEL R9, R8, R31, !P0 ;  /* 0x0000001f08097207 */ /* 0x000fe40004000000 */
[----:B------:R-:W-:Y:S01]  /*6210*/  @P2 SHF.R.U32.HI R11, RZ, R5, R34 ;  /* 0x00000005ff0b2219 */ /* 0x000fe20000011622 */
[C---:B------:R-:W-:Y:S01]  /*6220*/  IMAD R10, R40.reuse, R3, RZ ;  /* 0x00000003280a7224 */ /* 0x040fe200078e02ff */
[----:B------:R-:W-:Y:S01]  /*6230*/  SEL R3, R13, R36, !P5 ;  /* 0x000000240d037207 */ /* 0x000fe20006800000 */
[C---:B------:R-:W-:Y:S03]  /*6240*/  IMAD.HI.U32 R14, R9.reuse, R4, RZ ;  /* 0x00000004090e7227 */ /* 0x040fe600078e00ff */
[----:B------:R-:W-:Y:S01]  /*6250*/  ISETP.GE.AND P0, PT, R9, R10, PT ;  /* 0x0000000a0900720c */ /* 0x000fe20003f06270 */
[C---:B------:R-:W-:Y:S01]  /*6260*/  IMAD R12, R40.reuse, R11, RZ ;  /* 0x0000000b280c7224 */ /* 0x040fe200078e02ff */
[-C--:B------:R-:W-:Y:S04]  /*6270*/  SHF.R.U32.HI R14, RZ, R5.reuse, R14 ;  /* 0x00000005ff0e7219 */ /* 0x080fe8000001160e */
[----:B------:R-:W-:Y:S02]  /*6280*/  ISETP.GE.OR P0, PT, R3, R12, P0 ;  /* 0x0000000c0300720c */ /* 0x000fe40000706670 */
[----:B------:R-:W-:Y:S05]  /*6290*/  SEL R15, R9, R14, !P2 ;  /* 0x0000000e090f7207 */ /* 0x000fea0005000000 */
[----:B------:R-:W-:Y:S04]  /*62a0*/  IMAD.MOV R14, RZ, RZ, -R15 ;  /* 0x000000ffff0e7224 */ /* 0x000fe800078e0a0f */
[----:B------:R-:W-:Y:S02]  /*62b0*/  IMAD R14, R40, R14, R9 ;  /* 0x0000000e280e7224 */ /* 0x000fe400078e0209 */
[C---:B------:R-:W-:Y:S05]  /*62c0*/  @!P0 IMAD.HI.U32 R10, R3.reuse, R4, RZ ;  /* 0x00000004030a8227 */ /* 0x040fea00078e00ff */
[----:B------:R-:W-:Y:S04]  /*62d0*/  @!P0 SHF.R.U32.HI R10, RZ, R5, R10 ;  /* 0x00000005ff0a8219 */ /* 0x000fe8000001160a */
[----:B------:R-:W-:Y:S01]  /*62e0*/  @!P0 SEL R0, R3, R10, !P2 ;  /* 0x0000000a03008207 */ /* 0x000fe20005000000 */
[----:B------:R-:W-:Y:S03]  /*62f0*/  IMAD.MOV R10, RZ, RZ, -R3 ;  /* 0x000000ffff0a7224 */ /* 0x000fe600078e0a03 */
[----:B------:R-:W-:Y:S01]  /*6300*/  @!P0 IADD3 R15, PT, PT, R15, -R0, RZ ;  /* 0x800000000f0f8210 */ /* 0x000fe20007ffe0ff */
[----:B------:R-:W-:Y:S01]  /*6310*/  @!P0 IMAD R0, R11, R14, R0 ;  /* 0x0000000e0b008224 */ /* 0x000fe200078e0200 */
[----:B------:R-:W-:Y:S01]  /*6320*/  IADD3 R11, PT, PT, -R9, RZ, RZ ;  /* 0x000000ff090b7210 */ /* 0x000fe20007ffe1ff */
[----:B------:R-:W-:Y:S02]  /*6330*/  IMAD R13, R2, R10, R13 ;  /* 0x0000000a020d7224 */ /* 0x000fe400078e020d */
[----:B------:R-:W-:Y:S02]  /*6340*/  @!P0 IMAD R9, R15, R40, R3 ;  /* 0x000000280f098224 */ /* 0x000fe400078e0203 */
[----:B------:R-:W-:Y:S02]  /*6350*/  @!P0 IMAD.MOV.U32 R3, RZ, RZ, R0 ;  /* 0x000000ffff038224 */ /* 0x000fe400078e0000 */
[----:B------:R-:W-:Y:S02]  /*6360*/  IMAD R8, R6, R11, R8 ;  /* 0x0000000b06087224 */ /* 0x000fe400078e0208 */
[----:B------:R-:W-:Y:S02]  /*6370*/  IMAD R13, R3, R2, R13 ;  /* 0x00000002030d7224 */ /* 0x000fe400078e020d */
[----:B------:R-:W-:Y:S02]  /*6380*/  IMAD R8, R9, R6, R8 ;  /* 0x0000000609087224 */ /* 0x000fe400078e0208 */
.L_x_132:
[----:B------:R-:W-:Y:S05]  /*6390*/  BRA.U UP1, `(.L_x_133) ;  /* 0x0000000101107547 */ /* 0x000fea000b800000 */
[----:B------:R-:W-:Y:S04]  /*63a0*/  MOV R0, UR7 ;  /* 0x0000000700007c02 */ /* 0x000fe80008000f00 */
[----:B------:R-:W-:Y:S04]  /*63b0*/  SHF.L.U32 R3, R0, 0x1f, RZ ;  /* 0x0000001f00037819 */ /* 0x000fe800000006ff */
[----:B------:R-:W2:Y:S02]  /*63c0*/  SYNCS.PHASECHK.TRANS64.TRYWAIT P0, [UR6+0x318], R3 ;  /* 0x00031803ff0075a7 */ /* 0x000ea40008001106 */
[----:B--2---:R-:W-:Y:S05]  /*63d0*/  @!P0 BRA `(.L_x_134) ;  /* 0x0000003800748947 */ /* 0x004fea0003800000 */
.L_x_133:
[----:B------:R-:W-:Y:S05]  /*63e0*/  BRA.U !UP3, `(.L_x_135) ;  /* 0x000000010b347547 */ /* 0x000fea000b800000 */
[----:B------:R-:W-:Y:S01]  /*63f0*/  UPLOP3.LUT UP0, UPT, UPT, UPT, UP2, 0x80, 0x8 ;  /* 0x000000000008789c */ /* 0x000fe20003f0f020 */
[----:B--2---:R-:W-:Y:S02]  /*6400*/  HFMA2 R0, -RZ, RZ, 0, 5.9604644775390625e-08 ;  /* 0x00000001ff007431 */ /* 0x004fe400000001ff */
[----:B------:R-:W-:Y:S03]  /*6410*/  IMAD.MOV.U32 R95, RZ, RZ, 0x1 ;  /* 0x00000001ff5f7424 */ /* 0x000fe600078e00ff */
[----:B------:R-:W-:Y:S05]  /*6420*/  PLOP3.LUT P0, PT, PT, PT, UP0, 0x80, 0x8 ;  /* 0x000000000008781c */ /* 0x000fea0003f0f008 */
[----:B------:R-:W2:Y:S01]  /*6430*/  @UP0 LDCU.64 UR10, c[0x0][0x888] ;  /* 0x00011100ff0a07ac */ /* 0x000ea20008000a00 */
[----:B------:R-:W-:Y:S07]  /*6440*/  @UP0 UIMAD UR8, UR36, UR4, URZ ;  /* 0x00000004240802a4 */ /* 0x000fee000f8e02ff */
[----:B------:R-:W-:Y:S01]  /*6450*/  @!P0 PRMT R95, R0, 0x7610, R95 ;  /* 0x00007610005f8816 */ /* 0x000fe2000000005f */
[----:B--2---:R-:W-:Y:S03]  /*6460*/  @UP0 UIMAD.WIDE UR10, UR8, 0x4, UR10 ;  /* 0x00000004080a08a5 */ /* 0x004fe6000f8e020a */
[----:B------:R-:W2:Y:S03]  /*6470*/  @!UP0 LDCU UR8, c[0x0][0x880] ;  /* 0x00011000ff0887ac */ /* 0x000ea60008000800 */
[----:B------:R-:W-:Y:S01]  /*6480*/  IMAD.U32 R10, RZ, RZ, UR10 ;  /* 0x0000000aff0a7e24 */ /* 0x000fe2000f8e00ff */
[----:B------:R-:W-:Y:S05]  /*6490*/  MOV R11, UR11 ;  /* 0x0000000b000b7c02 */ /* 0x000fea0008000f00 */
[----:B-----5:R4:W5:Y:S02]  /*64a0*/  @P0 LDG.E R49, desc[UR40][R10.64] ;  /* 0x000000280a310981 */ /* 0x020964000c1e1900 */
[----:B--2-4-:R-:W-:Y:S07]  /*64b0*/  @!P0 IMAD.U32 R49, RZ, RZ, UR8 ;  /* 0x00000008ff318e24 */ /* 0x014fee000f8e00ff */
.L_x_135:
[----:B-----5:R-:W-:Y:S01]  /*64c0*/  @!P4 FSETP.EQ.AND P5, PT, R49, RZ, PT ;  /* 0x000000ff3100c20b */ /* 0x020fe20003fa2000 */
[----:B------:R-:W-:Y:S01]  /*64d0*/  @!UPT UIADD3 URZ, UPT, UPT, URZ, URZ, URZ ;  /* 0x000000fffffff290 */ /* 0x000fe2000fffe0ff */
[----:B------:R-:W-:Y:S11]  /*64e0*/  @!P4 BRA `(.L_x_136) ;  /* 0x000000000014c947 */ /* 0x000ff60003800000 */
[----:B------:R-:W-:Y:S02]  /*64f0*/  LOP3.LUT P0, RZ, R95, 0xff, RZ, 0xc0, !PT ;  /* 0x000000ff5fff7812 */ /* 0x000fe4000780c0ff */
[----:B------:R-:W-:Y:S04]  /*6500*/  PLOP3.LUT P5, PT, PT, PT, UP0, 0x80, 0x8 ;  /* 0x000000000008781c */ /* 0x000fe80003faf008 */
[----:B------:R-:W-:Y:S07]  /*6510*/  PLOP3.LUT P5, PT, P5, PT, PT, 0x8, 0x80 ;  /* 0x000000000080781c */ /* 0x000fee0002fae170 */
[----:B------:R-:W-:Y:S11]  /*6520*/  @P0 FSETP.EQ.AND P5, PT, R49, RZ, PT ;  /* 0x000000ff3100020b */ /* 0x000ff60003fa2000 */
[----:B------:R-:W-:Y:S02]  /*6530*/  @!UPT UIADD3 URZ, UPT, UPT, URZ, URZ, URZ ;  /* 0x000000fffffff290 */ /* 0x000fe4000fffe0ff */
.L_x_136:
[----:B------:R-:W4:Y:S01]  /*6540*/  SYNCS.PHASECHK.TRANS64.TRYWAIT P4, [UR6+0x308], R26 ;  /* 0x0003081aff0075a7 */ /* 0x000f220008081106 */
[----:B------:R-:W-:Y:S01]  /*6550*/  @P3 SHF.R.U32.HI R27, RZ, 0x10, R21 ;  /* 0x00000010ff1b3819 */ /* 0x000fe20000011615 */
[----:B------:R-:W-:Y:S01]  /*6560*/  VIADD R29, R29, 0x1 ;  /* 0x000000011d1d7836 */ /* 0x000fe20000000000 */
[----:B------:R-:W5:Y:S08]  /*6570*/  LDC.64 R14, c[0x0][0xb10] ;  /* 0x0002c400ff0e7b82 */ /* 0x000f700000000a00 */
[----:B------:R-:W1:Y:S08]  /*6580*/  LDC.64 R10, c[0x0][0xb18] ;  /* 0x0002c600ff0a7b82 */ /* 0x000e700000000a00 */
[----:B--2---:R-:W2:Y:S08]  /*6590*/  @!P1 LDC R0, c[0x0][0xb20] ;  /* 0x0002c800ff009b82 */ /* 0x004eb00000000800 */
[----:B------:R-:W3:Y:S01]  /*65a0*/  @!P1 LDC R3, c[0x0][0xb0c] ;  /* 0x0002c300ff039b82 */ /* 0x000ee20000000800 */
[----:B-----5:R-:W-:Y:S05]  /*65b0*/  @!P1 IMAD.HI.U32 R14, R13, R14, RZ ;  /* 0x0000000e0d0e9227 */ /* 0x020fea00078e00ff */
[----:B------:R-:W-:Y:S01]  /*65c0*/  @!P1 SHF.R.U32.HI R14, RZ, R15, R14 ;  /* 0x0000000fff0e9219 */ /* 0x000fe2000001160e */
[----:B-1----:R-:W-:Y:S01]  /*65d0*/  @!P1 IMAD.HI.U32 R11, R8, R11, RZ ;  /* 0x0000000b080b9227 */ /* 0x002fe200078e00ff */
[----:B------:R-:W-:Y:S04]  /*65e0*/  @!P1 ISETP.NE.AND P0, PT, R10, 0x1, PT ;  /* 0x000000010a00980c */ /* 0x000fe80003f05270 */
[----:B--2---:R-:W-:Y:S02]  /*65f0*/  @!P1 SHF.R.U32.HI R9, RZ, R0, R11 ;  /* 0x00000000ff099219 */ /* 0x004fe4000001160b */
[----:B---3--:R-:W-:Y:S02]  /*6600*/  @!P1 ISETP.NE.AND P2, PT, R3, 0x1, PT ;  /* 0x000000010300980c */ /* 0x008fe40003f45270 */
[----:B------:R-:W-:Y:S02]  /*6610*/  @!P1 SEL R9, R8, R9, !P0 ;  /* 0x0000000908099207 */ /* 0x000fe40004000000 */
[----:B------:R-:W-:Y:S02]  /*6620*/  ELECT P0, URZ, PT ;  /* 0x0000000000ff782f */ /* 0x000fe40003800000 */
[----:B------:R-:W-:Y:S05]  /*6630*/  @!P1 SEL R14, R13, R14, !P2 ;  /* 0x0000000e0d0e9207 */ /* 0x000fea0005000000 */
[----:B------:R-:W-:Y:S02]  /*6640*/  @!P1 IMAD.IADD R0, R9, 0x1, -R14 ;  /* 0x0000000109009824 */ /* 0x000fe400078e0a0e */
[----:B------:R-:W-:Y:S02]  /*6650*/  @!P1 IMAD.IADD R9, R14, 0x1, -R9 ;  /* 0x000000010e099824 */ /* 0x000fe400078e0a09 */
[----:B------:R-:W-:Y:S02]  /*6660*/  @!P1 IMAD R13, R0, R3, R13 ;  /* 0x00000003000d9224 */ /* 0x000fe400078e020d */
[----:B------:R-:W-:Y:S01]  /*6670*/  @!P1 IMAD R8, R9, R10, R8 ;  /* 0x0000000a09089224 */ /* 0x000fe200078e0208 */
[----:B----4-:R-:W-:Y:S06]  /*6680*/  @!P4 BRA `(.L_x_137) ;  /* 0x0000003400e0c947 */ /* 0x010fec0003800000 */
.L_x_279:
[----:B------:R-:W-:Y:S01]  /*6690*/  PLOP3.LUT P5, PT, P5, P0, PT, 0xf2, 0x2f ;  /* 0x00000000002f781c */ /* 0x000fe20002fa1e72 */
[----:B------:R-:W-:Y:S01]  /*66a0*/  UMOV UR14, 0x0 ;  /* 0x00000000000e7882 */ /* 0x000fe20000000000 */
[----:B------:R-:W-:Y:S01]  /*66b0*/  LOP3.LUT R30, R30, 0x1, RZ, 0x3c, !PT ;  /* 0x000000011e1e7812 */ /* 0x000fe200078e3cff */
[----:B------:R-:W-:Y:S01]  /*66c0*/  UMOV UR15, 0x10000000 ;  /* 0x10000000000f7882 */ /* 0x000fe20000000000 */
[----:B------:R-:W-:Y:S01]  /*66d0*/  UMOV UR12, UR36 ;  /* 0x00000024000c7c82 */ /* 0x000fe20008000000 */
[----:B------:R-:W-:Y:S08]  /*66e0*/  @P3 R2UR UR36, R27 ;  /* 0x000000001b2432ca */ /* 0x000ff000000e0000 */
[----:B-1----:R-:W-:Y:S01]  /*66f0*/  @!P5 IADD3 R3, P0, PT, R32, 0x580, RZ ;  /* 0x000005802003d810 */ /* 0x002fe20007f1e0ff */
[----:B------:R-:W-:Y:S01]  /*6700*/  @!P5 IMAD.SHL.U32 R94, R94, 0x20, RZ ;  /* 0x000000205e5ed824 */ /* 0x000fe200078e00ff */
[----:B------:R-:W-:Y:S01]  /*6710*/  VOTEU.ALL UP1, P5 ;  /* 0x0000000000ff7886 */ /* 0x000fe20002820000 */
[----:B------:R-:W-:Y:S01]  /*6720*/  @!P5 IMAD.SHL.U32 R93, R93, 0x80, RZ ;  /* 0x000000805d5dd824 */ /* 0x000fe200078e00ff */
[----:B------:R-:W-:Y:S01]  /*6730*/  @!P5 R2UR UR9, R3 ;  /* 0x000000000309d2ca */ /* 0x000fe200000e0000 */
[----:B------:R-:W-:Y:S01]  /*6740*/  @!P5 IMAD.X R0, RZ, RZ, R33, P0 ;  /* 0x000000ffff00d224 */ /* 0x000fe200000e0621 */
[----:B------:R-:W-:Y:S01]  /*6750*/  @!P5 R2UR UR10, R94 ;  /* 0x000000005e0ad2ca */ /* 0x000fe200000e0000 */
[----:B------:R-:W-:Y:S01]  /*6760*/  IMAD.IADD R94, R8, 0x1, R81 ;  /* 0x00000001085e7824 */ /* 0x000fe200078e0251 */
[----:B------:R-:W-:Y:S01]  /*6770*/  @!P5 R2UR UR11, R93 ;  /* 0x000000005d0bd2ca */ /* 0x000fe200000e0000 */
[----:B------:R-:W-:Y:S01]  /*6780*/  IMAD.IADD R93, R13, 0x1, R92 ;  /* 0x000000010d5d7824 */ /* 0x000fe200078e025c */
[----:B------:R-:W-:Y:S02]  /*6790*/  @!P5 R2UR UR8, R0 ;  /* 0x000000000008d2ca */ /* 0x000fe400000e0000 */
[C---:B------:R-:W-:Y:S04]  /*67a0*/  ISETP.NE.AND P0, PT, R29.reuse, 0x2, PT ;  /* 0x000000021d00780c */ /* 0x040fe80003f05270 */
[----:B------:R-:W-:Y:S01]  /*67b0*/  SEL R3, RZ, 0x1, P0 ;  /* 0x00000001ff037807 */ /* 0x000fe20000000000 */
[----:B------:R-:W-:Y:S01]  /*67c0*/  IMAD.U32 R10, RZ, RZ, UR9 ;  /* 0x00000009ff0a7e24 */ /* 0x000fe2000f8e00ff */
[----:B------:R-:W-:Y:S01]  /*67d0*/  @!UP1 UIADD3 UR9, UPT, UPT, UR6, 0x300, URZ ;  /* 0x0000030006099890 */ /* 0x000fe2000fffe0ff */
[----:B------:R-:W-:Y:S02]  /*67e0*/  SEL R29, R29, RZ, P0 ;  /* 0x000000ff1d1d7207 */ /* 0x000fe40000000000 */
[----:B------:R-:W-:Y:S02]  /*67f0*/  LOP3.LUT R28, R28, R3, RZ, 0x3c, !PT ;  /* 0x000000031c1c7212 */ /* 0x000fe400078e3cff */
[----:B------:R-:W-:Y:S01]  /*6800*/  IMAD.U32 R11, RZ, RZ, UR8 ;  /* 0x00000008ff0b7e24 */ /* 0x000fe2000f8e00ff */
[----:B------:R-:W-:Y:S01]  /*6810*/  @!P5 R2UR UR16, R10 ;  /* 0x000000000a10d2ca */ /* 0x000fe200000e0000 */
[----:B------:R-:W-:Y:S01]  /*6820*/  @!UP1 UIADD3 UR8, UPT, UPT, UR6, 0x400, URZ ;  /* 0x0000040006089890 */ /* 0x000fe2000fffe0ff */
[----:B------:R-:W-:Y:S02]  /*6830*/  VOTEU.ALL UP1, P5 ;  /* 0x0000000000ff7886 */ /* 0x000fe40002820000 */
[----:B------:R-:W-:Y:S11]  /*6840*/  @!P5 R2UR UR17, R11 ;  /* 0x000000000b11d2ca */ /* 0x000ff600000e0000 */
[----:B------:R-:W-:Y:S02]  /*6850*/  @!UPT UIADD3 URZ, UPT, UPT, URZ, URZ, URZ ;  /* 0x000000fffffff290 */ /* 0x000fe4000fffe0ff */
[----:B------:R2:W-:Y:S01]  /*6860*/  @!UP1 UTMALDG.3D [UR8], [UR16], desc[UR14] ;  /* 0x00000e08100095b4 */ /* 0x0005e20008011000 */
[----:B------:R2:W-:Y:S01]  /*6870*/  @!P5 SYNCS.ARRIVE.TRANS64.RED.A0TR RZ, [UR6+0x300], R25 ;  /* 0x00030019ffffd9a7 */ /* 0x0005e20008300406 */
[----:B------:R-:W-:Y:S01]  /*6880*/  UPLOP3.LUT UP1, UPT, UPT, UPT, UPT, 0x80, 0x8 ;  /* 0x000000000008789c */ /* 0x000fe20003f2f070 */
[----:B------:R-:W-:Y:S01]  /*6890*/  SYNCS.ARRIVE.TRANS64.RED.A1T0 RZ, [UR37], RZ ;  /* 0x000000ffffff79a7 */ /* 0x000fe20008100425 */
[----:B------:R-:W-:Y:S09]  /*68a0*/  @P3 BRA `(.L_x_138) ;  /* 0xfffffff400b43947 */ /* 0x000ff2000383ffff */
[----:B------:R-:W-:Y:S07]  /*68b0*/  MOV R0, UR6 ;  /* 0x0000000600007c02 */ /* 0x000fee0008000f00 */
.L_x_139:
[----:B-1----:R-:W-:-:S04]  /*68c0*/  SHF.L.U32 R3, R30, 0x1f, RZ ;  /* 0x0000001f1e037819 */ /* 0x002fc800000006ff */
[----:B------:R1:W3:Y:S03]  /*68d0*/  SYNCS.PHASECHK.TRANS64.TRYWAIT P0, [R0+URZ+0x308], R3 ;  /* 0x00030803000075a7 */ /* 0x0002e600080011ff */
[----:B---3--:R-:W-:Y:S05]  /*68e0*/  @!P0 NANOSLEEP.SYNCS 0x989680 ;  /* 0x009896800000895d */ /* 0x008fea0003900000 */
[----:B------:R-:W3:Y:S02]  /*68f0*/  @!P0 SYNCS.PHASECHK.TRANS64 P0, [R0+URZ+0x308], R3 ;  /* 0x00030803000085a7 */ /* 0x000ee400080010ff */
[----:B--23--:R-:W-:Y:S05]  /*6900*/  @P0 EXIT ;  /* 0x000000000000094d */ /* 0x00cfea0003800000 */
[----:B------:R-:W-:Y:S05]  /*6910*/  BRA `(.L_x_139) ;  /* 0xfffffffc00e87947 */ /* 0x000fea000383ffff */
.L_x_130:
[----:B------:R-:W-:-:S06]  /*6920*/  UISETP.GE.AND UP1, UPT, UR10, 0x4, UPT ;  /* 0x000000040a00788c */ /* 0x000fcc000bf26270 */
[----:B------:R-:W-:-:S13]  /*6930*/  PLOP3.LUT P0, PT, PT, PT, UP1, 0x80, 0x8 ;  /* 0x000000000008781c */ /* 0x000fda0003f0f018 */
[----:B------:R-:W-:Y:S05]  /*6940*/  @!P0 EXIT ;  /* 0x000000000000894d */ /* 0x000fea0003800000 */
[----:B------:R-:W-:Y:S01]  /*6950*/  BAR.SYNC.DEFER_BLOCKING 0x6, 0xa0 ;  /* 0x0182800000007b1d */ /* 0x000fe20000010000 */
[C---:B------:R-:W-:Y:S01]  /*6960*/  IMAD.SHL.U32 R4, R104.reuse, 0x20, RZ ;  /* 0x0000002068047824 */ /* 0x040fe200078e00ff */
[----:B------:R-:W-:Y:S01]  /*6970*/  MOV R110, RZ ;  /* 0x000000ff006e7202 */ /* 0x000fe20000000f00 */
[C---:B------:R-:W-:Y:S01]  /*6980*/  IMAD.SHL.U32 R105, R104.reuse, 0x4, RZ ;  /* 0x0000000468697824 */ /* 0x040fe200078e00ff */
[----:B------:R-:W-:Y:S01]  /*6990*/  CS2R R108, SRZ ;  /* 0x00000000006c7805 */ /* 0x000fe2000001ff00 */
[----:B------:R-:W-:Y:S01]  /*69a0*/  IMAD.U32 R47, R104, 0x10000, RZ ;  /* 0x00010000682f7824 */ /* 0x000fe200078e00ff */
[----:B------:R-:W-:Y:S02]  /*69b0*/  UMOV UR43, 0x400 ;  /* 0x00000400002b7882 */ /* 0x000fe40000000000 */
[----:B------:R-:W1:Y:S01]  /*69c0*/  LDC R103, c[0x0][0x370] ;  /* 0x0000dc00ff677b82 */ /* 0x000e620000000800 */
[----:B------:R-:W-:Y:S01]  /*69d0*/  ULEA UR43, UR37, UR43, 0x18 ;  /* 0x0000002b252b7291 */ /* 0x000fe2000f8ec0ff */
[----:B------:R-:W-:Y:S01]  /*69e0*/  LOP3.LUT P0, R2, R4, 0x80, RZ, 0xc0, !PT ;  /* 0x0000008004027812 */ /* 0x000fe2000780c0ff */
[----:B------:R-:W-:Y:S01]  /*69f0*/  IMAD.MOV.U32 R44, RZ, RZ, RZ ;  /* 0x000000ffff2c7224 */ /* 0x000fe200078e00ff */
[----:B------:R-:W-:Y:S01]  /*6a00*/  LOP3.LUT R47, R47, 0x600000, RZ, 0xc0, !PT ;  /* 0x006000002f2f7812 */ /* 0x000fe200078ec0ff */
[----:B------:R-:W-:Y:S01]  /*6a10*/  UIADD3 UR4, UPT, UPT, UR43, 0x1400, URZ ;  /* 0x000014002b047890 */ /* 0x000fe2000fffe0ff */
[----:B------:R-:W-:Y:S01]  /*6a20*/  LOP3.LUT R105, R2, 0x10, R105, 0xf8, !PT ;  /* 0x0000001002697812 */ /* 0x000fe200078ef869 */
[----:B------:R-:W-:Y:S01]  /*6a30*/  HFMA2 R2, -RZ, RZ, 0, 9.5367431640625e-07 ;  /* 0x00000010ff027431 */ /* 0x000fe200000001ff */
[----:B------:R-:W2:Y:S01]  /*6a40*/  LDC R42, c[0x0][0xb0c] ;  /* 0x0002c300ff2a7b82 */ /* 0x000ea20000000800 */
[----:B------:R-:W-:Y:S01]  /*6a50*/  IMAD.MOV.U32 R114, RZ, RZ, RZ ;  /* 0x000000ffff727224 */ /* 0x000fe200078e00ff */
[----:B------:R-:W-:Y:S01]  /*6a60*/  LOP3.LUT R105, R105, 0xf60, R4, 0xf8, !PT ;  /* 0x00000f6069697812 */ /* 0x000fe200078ef804 */
[----:B------:R-:W3:Y:S01]  /*6a70*/  LDCU.64 UR46, c[0x0][0x348] ;  /* 0x00006900ff2e77ac */ /* 0x000ee20008000a00 */
[----:B------:R-:W-:-:S03]  /*6a80*/  MOV R111, UR4 ;  /* 0x00000004006f7c02 */ /* 0x000fc60008000f00 */
[----:B------:R-:W-:Y:S01]  /*6a90*/  VIADD R101, R105, UR43 ;  /* 0x0000002b69657c36 */ /* 0x000fe20008000000 */
[----:B------:R-:W4:Y:S01]  /*6aa0*/  LDC R100, c[0x0][0xb20] ;  /* 0x0002c800ff647b82 */ /* 0x000f220000000800 */
[----:B------:R-:W3:Y:S01]  /*6ab0*/  LDS R0, [UR43+0x3d0] ;  /* 0x0003d02bff007984 */ /* 0x000ee20008000800 */
[----:B------:R-:W-:Y:S01]  /*6ac0*/  SEL R2, R2, 0xfffffff0, !P0 ;  /* 0xfffffff002027807 */ /* 0x000fe20004000000 */
[----:B------:R-:W1:Y:S03]  /*6ad0*/  LDCU.64 UR38, c[0x0][0x888] ;  /* 0x00011100ff2677ac */ /* 0x000e660008000a00 */
[----:B------:R-:W-:Y:S01]  /*6ae0*/  IADD3 R101, PT, PT, R2, R101, RZ ;  /* 0x0000006502657210 */ /* 0x000fe20007ffe0ff */
[----:B------:R-:W-:Y:S01]  /*6af0*/  UIADD3 UR42, UPT, UPT, UR43, 0x400, URZ ;  /* 0x000004002b2a7890 */ /* 0x000fe2000fffe0ff */
[----:B------:R-:W1:Y:S08]  /*6b00*/  LDC R41, c[0x0][0xb30] ;  /* 0x0002cc00ff297b82 */ /* 0x000e700000000800 */
[----:B------:R-:W1:Y:S08]  /*6b10*/  LDC.64 R90, c[0x0][0xb10] ;  /* 0x0002c400ff5a7b82 */ /* 0x000e700000000a00 */
[----:B------:R-:W1:Y:S08]  /*6b20*/  LDC.64 R38, c[0x0][0xb18] ;  /* 0x0002c600ff267b82 */ /* 0x000e700000000a00 */
[----:B------:R-:W1:Y:S08]  /*6b30*/  LDC.64 R86, c[0x0][0x888] ;  /* 0x00022200ff567b82 */ /* 0x000e700000000a00 */
[----:B------:R-:W1:Y:S01]  /*6b40*/  LDC.64 R36, c[0x0][0xb28] ;  /* 0x0002ca00ff247b82 */ /* 0x000e620000000a00 */
[----:B---3--:R-:W-:-:S07]  /*6b50*/  IMAD.IADD R47, R0, 0x1, R47 ;  /* 0x00000001002f7824 */ /* 0x008fce00078e022f */
[----:B------:R-:W3:Y:S08]  /*6b60*/  LDC.64 R88, c[0x0][0x890] ;  /* 0x00022400ff587b82 */ /* 0x000ef00000000a00 */
[----:B------:R-:W1:Y:S08]  /*6b70*/  LDC.64 R84, c[0x0][0x8b0] ;  /* 0x00022c00ff547b82 */ /* 0x000e700000000a00 */
[----:B------:R-:W1:Y:S08]  /*6b80*/  LDC.64 R82, c[0x0][0x8a8] ;  /* 0x00022a00ff527b82 */ /* 0x000e700000000a00 */
[----:B--2-4-:R-:W1:Y:S02]  /*6b90*/  LDC R102, c[0x0][0x374] ;  /* 0x0000dd00ff667b82 */ /* 0x014e640000000800 */
.L_x_157:
[C---:B------:R-:W-:Y:S02]  /*6ba0*/  LEA R0, R114.reuse, UR43, 0x3 ;  /* 0x0000002b72007c11 */ /* 0x040fe4000f8e18ff */
[----:B------:R-:W-:Y:S02]  /*6bb0*/  SHF.L.U32 R3, R109, 0x1f, RZ ;  /* 0x0000001f6d037819 */ /* 0x000fe400000006ff */
[----:B------:R-:W-:Y:S02]  /*6bc0*/  LEA R16, R114, UR43, 0x4 ;  /* 0x0000002b72107c11 */ /* 0x000fe4000f8e20ff */
[----:B--2---:R-:W2:Y:S02]  /*6bd0*/  SYNCS.PHASECHK.TRANS64.TRYWAIT P0, [R0+URZ+0x320], R3 ;  /* 0x00032003000075a7 */ /* 0x004ea400080011ff */
[----:B--23--:R-:W-:Y:S05]  /*6be0*/  @!P0 BRA `(.L_x_140) ;  /* 0x0000003000a08947 */ /* 0x00cfea0003800000 */
.L_x_280:
[----:B------:R-:W4:Y:S01]  /*6bf0*/  LDC.64 R12, c[0x0][0xb10] ;  /* 0x0002c400ff0c7b82 */ /* 0x000f220000000a00 */
[----:B------:R-:W3:Y:S01]  /*6c00*/  LDS.128 R16, [R16+0x3b0] ;  /* 0x0003b00010107984 */ /* 0x000ee20000000c00 */
[----:B-1----:R-:W-:Y:S01]  /*6c10*/  ISETP.NE.AND P1, PT, R41, 0x1, PT ;  /* 0x000000012900780c */ /* 0x002fe20003f25270 */
[----:B--2---:R-:W-:Y:S01]  /*6c20*/  VIADD R0, R0, 0x330 ;  /* 0x0000033000007836 */ /* 0x004fe20000000000 */
[----:B------:R-:W-:Y:S04]  /*6c30*/  ISETP.GE.AND P0, PT, R40, 0x1, PT ;  /* 0x000000012800780c */ /* 0x000fe80003f06270 */
[----:B------:R-:W1:Y:S01]  /*6c40*/  LDC.64 R10, c[0x0][0xb18] ;  /* 0x0002c600ff0a7b82 */ /* 0x000e620000000a00 */
[----:B------:R-:W-:Y:S01]  /*6c50*/  PRMT R0, RZ, 0x654, R0 ;  /* 0x00000654ff007816 */ /* 0x000fe20000000000 */
[----:B------:R-:W-:Y:S01]  /*6c60*/  @!PT LDS RZ, [RZ] ;  /* 0x00000000fffff984 */ /* 0x000fe20000000800 */
[----:B------:R-:W-:Y:S01]  /*6c70*/  @!PT LDS RZ, [RZ] ;  /* 0x00000000fffff984 */ /* 0x000fe20000000800 */
[----:B------:R-:W-:Y:S01]  /*6c80*/  @!PT LDS RZ, [RZ] ;  /* 0x00000000fffff984 */ /* 0x000fe20000000800 */
[----:B------:R-:W-:Y:S01]  /*6c90*/  @!PT LDS RZ, [RZ] ;  /* 0x00000000fffff984 */ /* 0x000fe20000000800 */
[----:B------:R2:W-:Y:S06]  /*6ca0*/  MEMBAR.ALL.CTA ;  /* 0x0000000000007992 */ /* 0x0005ec0000008000 */
[----:B--2---:R-:W2:Y:S01]  /*6cb0*/  FENCE.VIEW.ASYNC.S ;  /* 0x00000000000073c6 */ /* 0x004ea20000000000 */
[----:B------:R-:W1:Y:S08]  /*6cc0*/  @!P1 LDC R14, c[0x0][0xb20] ;  /* 0x0002c800ff0e9b82 */ /* 0x000e700000000800 */
[----:B------:R-:W1:Y:S01]  /*6cd0*/  @!P1 LDC R9, c[0x0][0xb0c] ;  /* 0x0002c300ff099b82 */ /* 0x000e620000000800 */
[----:B--2---:R2:W-:Y:S01]  /*6ce0*/  SYNCS.ARRIVE.TRANS64.RED.A1T0 RZ, [R0+URZ], RZ ;  /* 0x000000ff00ff79a7 */ /* 0x0045e200081004ff */
[----:B---3--:R-:W-:Y:S04]  /*6cf0*/  LOP3.LUT P4, RZ, R18, 0x1, RZ, 0xc0, !PT ;  /* 0x0000000112ff7812 */ /* 0x008fe8000788c0ff */
[----:B------:R-:W-:Y:S09]  /*6d00*/  P2R R112, PR, RZ, 0x10 ;  /* 0x00000010ff707803 */ /* 0x000ff20000000000 */
[----:B------:R-:W-:Y:S02]  /*6d10*/  @P4 MOV R45, R16 ;  /* 0x00000010002d4202 */ /* 0x000fe40000000f00 */
[----:B------:R-:W-:Y:S01]  /*6d20*/  @P4 LOP3.LUT R43, R17, 0xffff, RZ, 0xc0, !PT ;  /* 0x0000ffff112b4812 */ /* 0x000fe200078ec0ff */
[----:B--2-4-:R-:W-:Y:S06]  /*6d30*/  @!P0 BRA `(.L_x_141) ;  /* 0x0000000000a48947 */ /* 0x014fec0003800000 */
[----:B------:R-:W-:Y:S01]  /*6d40*/  IMAD.HI.U32 R21, R102, R39, RZ ;  /* 0x0000002766157227 */ /* 0x000fe200078e00ff */
[----:B------:R-:W-:Y:S02]  /*6d50*/  ISETP.NE.AND P0, PT, R38, 0x1, PT ;  /* 0x000000012600780c */ /* 0x000fe40003f05270 */
[----:B------:R-:W-:Y:S01]  /*6d60*/  ISETP.NE.AND P2, PT, R40, 0x1, PT ;  /* 0x000000012800780c */ /* 0x000fe20003f45270 */
[----:B------:R-:W-:Y:S01]  /*6d70*/  IMAD.HI.U32 R20, R103, R90, RZ ;  /* 0x0000005a67147227 */ /* 0x000fe200078e00ff */
[----:B------:R-:W-:Y:S02]  /*6d80*/  SHF.R.U32.HI R21, RZ, R100, R21 ;  /* 0x00000064ff157219 */ /* 0x000fe40000011615 */
[----:B------:R-:W-:Y:S01]  /*6d90*/  ISETP.NE.AND P3, PT, R42, 0x1, PT ;  /* 0x000000012a00780c */ /* 0x000fe20003f65270 */
[----:B------:R-:W-:Y:S01]  /*6da0*/  IMAD.HI.U32 R24, R45, R90, RZ ;  /* 0x0000005a2d187227 */ /* 0x000fe200078e00ff */
[----:B------:R-:W-:Y:S02]  /*6db0*/  SHF.R.U32.HI R20, RZ, R91, R20 ;  /* 0x0000005bff147219 */ /* 0x000fe40000011614 */
[----:B------:R-:W-:Y:S01]  /*6dc0*/  SEL R3, R102, R21, !P0 ;  /* 0x0000001566037207 */ /* 0x000fe20004000000 */
[----:B------:R-:W-:Y:S01]  /*6dd0*/  IMAD.HI.U32 R21, R43, R39, RZ ;  /* 0x000000272b157227 */ /* 0x000fe200078e00ff */
[----:B------:R-:W-:Y:S02]  /*6de0*/  SEL R7, R103, R20, !P3 ;  /* 0x0000001467077207 */ /* 0x000fe40005800000 */
[----:B------:R-:W-:Y:S01]  /*6df0*/  SHF.R.U32.HI R24, RZ, R91, R24 ;  /* 0x0000005bff187219 */ /* 0x000fe20000011618 */
[-C--:B------:R-:W-:Y:S04]  /*6e00*/  IMAD.HI.U32 R20, R3, R36.reuse, RZ ;  /* 0x0000002403147227 */ /* 0x080fe800078e00ff */
[----:B------:R-:W-:Y:S01]  /*6e10*/  IMAD.HI.U32 R22, R7, R36, RZ ;  /* 0x0000002407167227 */ /* 0x000fe200078e00ff */
[-C--:B------:R-:W-:Y:S02]  /*6e20*/  @P2 SHF.R.U32.HI R3, RZ, R37.reuse, R20 ;  /* 0x00000025ff032219 */ /* 0x080fe40000011614 */
[----:B------:R-:W-:Y:S02]  /*6e30*/  SHF.R.U32.HI R20, RZ, R100, R21 ;  /* 0x00000064ff147219 */ /* 0x000fe40000011615 */
[----:B------:R-:W-:Y:S01]  /*6e40*/  @P2 SHF.R.U32.HI R7, RZ, R37, R22 ;  /* 0x00000025ff072219 */ /* 0x000fe20000011616 */
[C---:B------:R-:W-:Y:S01]  /*6e50*/  IMAD R2, R40.reuse, R3, RZ ;  /* 0x0000000328027224 */ /* 0x040fe200078e02ff */
[----:B------:R-:W-:Y:S02]  /*6e60*/  SEL R5, R43, R20, !P0 ;  /* 0x000000142b057207 */ /* 0x000fe40004000000 */
[----:B------:R-:W-:Y:S01]  /*6e70*/  SEL R3, R45, R24, !P3 ;  /* 0x000000182d037207 */ /* 0x000fe20005800000 */
[----:B------:R-:W-:Y:S01]  /*6e80*/  IMAD R4, R40, R7, RZ ;  /* 0x0000000728047224 */ /* 0x000fe200078e02ff */
[C---:B------:R-:W-:Y:S01]  /*6e90*/  ISETP.GE.AND P0, PT, R5.reuse, R2, PT ;  /* 0x000000020500720c */ /* 0x040fe20003f06270 */
[----:B------:R-:W-:Y:S03]  /*6ea0*/  IMAD.HI.U32 R6, R5, R36, RZ ;  /* 0x0000002405067227 */ /* 0x000fe600078e00ff */
[----:B------:R-:W-:Y:S01]  /*6eb0*/  ISETP.GE.OR P0, PT, R3, R4, P0 ;  /* 0x000000040300720c */ /* 0x000fe20000706670 */
[----:B------:R-:W-:Y:S01]  /*6ec0*/  IMAD.MOV R4, RZ, RZ, -R3 ;  /* 0x000000ffff047224 */ /* 0x000fe200078e0a03 */
[-C--:B------:R-:W-:Y:S03]  /*6ed0*/  SHF.R.U32.HI R6, RZ, R37.reuse, R6 ;  /* 0x00000025ff067219 */ /* 0x080fe60000011606 */
[----:B------:R-:W-:Y:S01]  /*6ee0*/  IMAD R45, R42, R4, R45 ;  /* 0x000000042a2d7224 */ /* 0x000fe200078e022d */
[----:B------:R-:W-:Y:S05]  /*6ef0*/  SEL R15, R5, R6, !P2 ;  /* 0x00000006050f7207 */ /* 0x000fea0005000000 */
[----:B------:R-:W-:Y:S02]  /*6f00*/  IMAD.MOV R6, RZ, RZ, -R15 ;  /* 0x000000ffff067224 */ /* 0x000fe400078e0a0f */
[C---:B------:R-:W-:Y:S04]  /*6f10*/  @!P0 IMAD.HI.U32 R2, R3.reuse, R36, RZ ;  /* 0x0000002403028227 */ /* 0x040fe800078e00ff */
[----:B------:R-:W-:Y:S01]  /*6f20*/  IMAD R6, R40, R6, R5 ;  /* 0x0000000628067224 */ /* 0x000fe200078e0205 */
[----:B------:R-:W-:Y:S04]  /*6f30*/  @!P0 SHF.R.U32.HI R2, RZ, R37, R2 ;  /* 0x00000025ff028219 */ /* 0x000fe80000011602 */
[----:B------:R-:W-:Y:S02]  /*6f40*/  @!P0 SEL R0, R3, R2, !P2 ;  /* 0x0000000203008207 */ /* 0x000fe40005000000 */
[----:B------:R-:W-:Y:S02]  /*6f50*/  IADD3 R2, PT, PT, -R5, RZ, RZ ;  /* 0x000000ff05027210 */ /* 0x000fe40007ffe1ff */
[----:B------:R-:W-:Y:S01]  /*6f60*/  @!P0 IADD3 R8, PT, PT, R15, -R0, RZ ;  /* 0x800000000f088210 */ /* 0x000fe20007ffe0ff */
[----:B------:R-:W-:Y:S02]  /*6f70*/  @!P0 IMAD R0, R7, R6, R0 ;  /* 0x0000000607008224 */ /* 0x000fe400078e0200 */
[----:B------:R-:W-:Y:S02]  /*6f80*/  IMAD R43, R38, R2, R43 ;  /* 0x00000002262b7224 */ /* 0x000fe400078e022b */
[----:B------:R-:W-:Y:S02]  /*6f90*/  @!P0 IMAD R5, R8, R40, R3 ;  /* 0x0000002808058224 */ /* 0x000fe400078e0203 */
[----:B------:R-:W-:Y:S04]  /*6fa0*/  @!P0 IMAD.MOV.U32 R3, RZ, RZ, R0 ;  /* 0x000000ffff038224 */ /* 0x000fe800078e0000 */
[----:B------:R-:W-:Y:S02]  /*6fb0*/  IMAD R45, R3, R42, R45 ;  /* 0x0000002a032d7224 */ /* 0x000fe400078e022d */
[----:B------:R-:W-:Y:S07]  /*6fc0*/  IMAD R43, R5, R38, R43 ;  /* 0x00000026052b7224 */ /* 0x000fee00078e022b */
.L_x_141:
[----:B------:R-:W-:Y:S01]  /*6fd0*/  @!P1 IMAD.HI.U32 R0, R45, R12, RZ ;  /* 0x0000000c2d009227 */ /* 0x000fe200078e00ff */
[----:B-1----:R-:W-:Y:S01]  /*6fe0*/  @!P1 ISETP.NE.AND P0, PT, R10, 0x1, PT ;  /* 0x000000010a00980c */ /* 0x002fe20003f05270 */
[----:B------:R-:W-:Y:S01]  /*6ff0*/  ULOP3.LUT UP0, URZ, UR42, 0x90, URZ, 0xc0, !UPT ;  /* 0x000000902aff7892 */ /* 0x000fe2000f80c0ff */
[----:B------:R-:W-:Y:S01]  /*7000*/  @!P1 ISETP.NE.AND P2, PT, R9, 0x1, PT ;  /* 0x000000010900980c */ /* 0x000fe20003f45270 */
[----:B------:R-:W-:Y:S01]  /*7010*/  @!P1 IMAD.HI.U32 R3, R43, R11, RZ ;  /* 0x0000000b2b039227 */ /* 0x000fe200078e00ff */
[----:B------:R-:W-:Y:S02]  /*7020*/  @!P1 SHF.R.U32.HI R0, RZ, R13, R0 ;  /* 0x0000000dff009219 */ /* 0x000fe40000011600 */
[----:B------:R-:W-:Y:S01]  /*7030*/  @P4 SHF.R.U32.HI R107, RZ, 0x10, R17 ;  /* 0x00000010ff6b4819 */ /* 0x000fe20000011611 */
[----:B------:R-:W-:Y:S01]  /*7040*/  VIADD R114, R114, 0x1 ;  /* 0x0000000172727836 */ /* 0x000fe20000000000 */
[----:B------:R-:W-:Y:S02]  /*7050*/  @!P1 SHF.R.U32.HI R2, RZ, R14, R3 ;  /* 0x0000000eff029219 */ /* 0x000fe40000011603 */
[----:B------:R-:W-:Y:S02]  /*7060*/  @!P1 SEL R3, R45, R0, !P2 ;  /* 0x000000002d039207 */ /* 0x000fe40005000000 */
[----:B------:R-:W-:Y:S05]  /*7070*/  @!P1 SEL R2, R43, R2, !P0 ;  /* 0x000000022b029207 */ /* 0x000fea0004000000 */
[----:B------:R-:W-:Y:S02]  /*7080*/  @!P1 IMAD.IADD R0, R2, 0x1, -R3 ;  /* 0x0000000102009824 */ /* 0x000fe400078e0a03 */
[----:B------:R-:W-:Y:S02]  /*7090*/  @!P1 IMAD.IADD R2, R3, 0x1, -R2 ;  /* 0x0000000103029824 */ /* 0x000fe400078e0a02 */
[----:B------:R-:W-:Y:S02]  /*70a0*/  @!P1 IMAD R45, R0, R9, R45 ;  /* 0x00000009002d9224 */ /* 0x000fe400078e022d */
[----:B------:R-:W-:Y:S01]  /*70b0*/  @!P1 IMAD R43, R2, R10, R43 ;  /* 0x0000000a022b9224 */ /* 0x000fe200078e022b */
[----:B------:R-:W-:Y:S06]  /*70c0*/  BRA.U !UP0, `(.L_x_142) ;  /* 0x0000000108407547 */ /* 0x000fec000b800000 */
[----:B------:R-:W1:Y:S01]  /*70d0*/  LDCU.64 UR8, c[0x4][0x80] ;  /* 0x01001000ff0877ac */ /* 0x000e620008000a00 */
[----:B------:R-:W-:Y:S01]  /*70e0*/  MOV R3, 0x0 ;  /* 0x0000000000037802 */ /* 0x000fe20000000f00 */
[----:B------:R-:W-:Y:S02]  /*70f0*/  HFMA2 R12, -RZ, RZ, 0, 5.9604644775390625e-08 ;  /* 0x00000001ff0c7431 */ /* 0x000fe400000001ff */
[----:B------:R-:W-:Y:S02]  /*7100*/  IMAD.MOV.U32 R8, RZ, RZ, 0x70 ;  /* 0x00000070ff087424 */ /* 0x000fe400078e00ff */
[----:B------:R-:W-:Y:S01]  /*7110*/  IMAD.MOV.U32 R13, RZ, RZ, RZ ;  /* 0x000000ffff0d7224 */ /* 0x000fe200078e00ff */
[----:B------:R-:W2:Y:S01]  /*7120*/  LDCU.64 UR6, c[0x4][0x88] ;  /* 0x01001100ff0677ac */ /* 0x000ea20008000a00 */
[----:B------:R-:W3:Y:S01]  /*7130*/  LDC.64 R2, c[0x4][R3] ;  /* 0x0100000003027b82 */ /* 0x000ee20000000a00 */
[----:B------:R-:W4:Y:S01]  /*7140*/  LDCU.64 UR4, c[0x4][0x8] ;  /* 0x01000100ff0477ac */ /* 0x000f220008000a00 */
[----:B-1----:R-:W-:Y:S01]  /*7150*/  MOV R5, UR9 ;  /* 0x0000000900057c02 */ /* 0x002fe20008000f00 */
[----:B------:R-:W-:Y:S01]  /*7160*/  IMAD.U32 R4, RZ, RZ, UR8 ;  /* 0x00000008ff047e24 */ /* 0x000fe2000f8e00ff */
[----:B--2---:R-:W-:Y:S01]  /*7170*/  MOV R7, UR7 ;  /* 0x0000000700077c02 */ /* 0x004fe20008000f00 */
[----:B------:R-:W-:Y:S01]  /*7180*/  IMAD.U32 R6, RZ, RZ, UR6 ;  /* 0x00000006ff067e24 */ /* 0x000fe2000f8e00ff */
[----:B----4-:R-:W-:Y:S01]  /*7190*/  MOV R11, UR5 ;  /* 0x00000005000b7c02 */ /* 0x010fe20008000f00 */
[----:B------:R-:W-:Y:S02]  /*71a0*/  IMAD.U32 R10, RZ, RZ, UR4 ;  /* 0x00000004ff0a7e24 */ /* 0x000fe4000f8e00ff */
[----:B------:R-:W-:Y:S07]  /*71b0*/  LEPC R20, `(.L_x_142) ;  /* 0x000000001014794e */ /* 0x000fee0000000000 */
[----:B---3-5:R-:W-:Y:S05]  /*71c0*/  CALL.ABS.NOINC R2 ;  /* 0x0000000002007343 */ /* 0x028fea0003c00000 */
.L_x_142:
[----:B------:R-:W-:Y:S01]  /*71d0*/  LOP3.LUT P0, RZ, R111, 0x90, RZ, 0xc0, !PT ;  /* 0x000000906fff7812 */ /* 0x000fe2000780c0ff */
[----:B------:R-:W-:Y:S11]  /*71e0*/  BSSY.RECONVERGENT B6, `(.L_x_143) ;  /* 0x0000013000067945 */ /* 0x000ff60003800200 */
[----:B------:R-:W-:Y:S01]  /*71f0*/  @!UPT UIADD3 URZ, UPT, UPT, URZ, URZ, URZ ;  /* 0x000000fffffff290 */ /* 0x000fe2000fffe0ff */
[----:B------:R-:W-:Y:S05]  /*7200*/  @!P0 BRA `(.L_x_144) ;  /* 0x0000000000408947 */ /* 0x000fea0003800000 */
        /* <DEDUP_REMOVED lines=16> */
.L_x_144:
[----:B------:R-:W-:Y:S05]  /*7310*/  BSYNC.RECONVERGENT B6 ;  /* 0x0000000000067941 */ /* 0x000fea0003800200 */
.L_x_143:
[----:B------:R-:W-:Y:S01]  /*7320*/  ISETP.NE.U32.AND P3, PT, R88, RZ, PT ;  /* 0x000000ff5800720c */ /* 0x000fe20003f65070 */
[----:B------:R-:W-:Y:S01]  /*7330*/  UISETP.NE.AND UP1, UPT, UR44, URZ, UPT ;  /* 0x000000ff2c00728c */ /* 0x000fe2000bf25270 */
[----:B------:R-:W-:Y:S02]  /*7340*/  ISETP.NE.U32.AND P4, PT, R84, RZ, PT ;  /* 0x000000ff5400720c */ /* 0x000fe40003f85070 */
[----:B------:R-:W-:Y:S02]  /*7350*/  ISETP.NE.AND.EX P3, PT, R89, RZ, PT, P3 ;  /* 0x000000ff5900720c */ /* 0x000fe40003f65330 */
[----:B------:R-:W-:Y:S02]  /*7360*/  PLOP3.LUT P1, PT, PT, PT, PT, 0x8, 0x80 ;  /* 0x000000000080781c */ /* 0x000fe40003f2e170 */
[----:B------:R-:W-:Y:S02]  /*7370*/  PLOP3.LUT P0, PT, PT, PT, UP1, 0x80, 0x8 ;  /* 0x000000000008781c */ /* 0x000fe40003f0f018 */
[----:B------:R-:W-:Y:S02]  /*7380*/  ISETP.NE.AND.EX P4, PT, R85, RZ, PT, P4 ;  /* 0x000000ff5500720c */ /* 0x000fe40003f85340 */
[----:B------:R-:W1:Y:S09]  /*7390*/  @UP1 LDCU.64 UR4, c[0x0][0x888] ;  /* 0x00011100ff0417ac */ /* 0x000e720008000a00 */
[----:B------:R-:W-:Y:S01]  /*73a0*/  @P0 PLOP3.LUT P1, PT, P3, PT, PT, 0x80, 0x8 ;  /* 0x000000000008081c */ /* 0x000fe20001f2f070 */
[----:B-1----:R-:W-:Y:S04]  /*73b0*/  @UP1 UISETP.NE.U32.AND UP0, UPT, UR4, URZ, UPT ;  /* 0x000000ff0400128c */ /* 0x002fe8000bf05070 */
[----:B------:R-:W-:Y:S04]  /*73c0*/  @UP1 UISETP.NE.AND.EX UP0, UPT, UR5, URZ, UPT, UP0 ;  /* 0x000000ff0500128c */ /* 0x000fe8000bf05300 */
[----:B------:R-:W-:Y:S01]  /*73d0*/  @UP1 USEL UR4, URZ, 0xffffffff, UP0 ;  /* 0xffffffffff041887 */ /* 0x000fe20008000000 */
[----:B------:R-:W-:Y:S11]  /*73e0*/  @!P3 BRA `(.L_x_145) ;  /* 0x00000000002cb947 */ /* 0x000ff60003800000 */
[----:B------:R-:W-:Y:S01]  /*73f0*/  ISETP.NE.U32.AND P2, PT, R86, RZ, PT ;  /* 0x000000ff5600720c */ /* 0x000fe20003f45070 */
[----:B------:R-:W-:Y:S03]  /*7400*/  IMAD.MOV.U32 R95, RZ, RZ, 0x1 ;  /* 0x00000001ff5f7424 */ /* 0x000fe600078e00ff */
[----:B------:R-:W-:Y:S11]  /*7410*/  ISETP.NE.AND.EX P2, PT, R87, RZ, PT, P2 ;  /* 0x000000ff5700720c */ /* 0x000ff60003f45320 */
[----:B------:R-:W-:Y:S02]  /*7420*/  @!UPT UIADD3 URZ, UPT, UPT, URZ, URZ, URZ ;  /* 0x000000fffffff290 */ /* 0x000fe4000fffe0ff */
[----:B------:R-:W1:Y:S01]  /*7430*/  @P2 LDC.64 R2, c[0x0][0x888] ;  /* 0x00022200ff022b82 */ /* 0x000e620000000a00 */
[----:B------:R-:W-:Y:S04]  /*7440*/  @P2 IMAD R0, R88, UR36, RZ ;  /* 0x0000002458002c24 */ /* 0x000fe8000f8e02ff */
[----:B-1----:R-:W-:Y:S04]  /*7450*/  @P2 IMAD.WIDE R2, R0, 0x4, R2 ;  /* 0x0000000400022825 */ /* 0x002fe800078e0202 */
[----:B------:R-:W-:Y:S01]  /*7460*/  HFMA2 R0, -RZ, RZ, 0, 5.9604644775390625e-08 ;  /* 0x00000001ff007431 */ /* 0x000fe200000001ff */
[----:B-----5:R1:W5:Y:S04]  /*7470*/  @P2 LDG.E R49, desc[UR40][R2.64] ;  /* 0x0000002802312981 */ /* 0x020368000c1e1900 */
[----:B------:R-:W-:Y:S01]  /*7480*/  @!P2 PRMT R95, R0, 0x7610, R95 ;  /* 0x00007610005fa816 */ /* 0x000fe2000000005f */
[----:B-1----:R-:W2:Y:S06]  /*7490*/  @!P2 LDC R49, c[0x0][0x880] ;  /* 0x00022000ff31ab82 */ /* 0x002eac0000000800 */
.L_x_145:
[----:B------:R-:W-:Y:S05]  /*74a0*/  @!P4 BRA `(.L_x_146) ;  /* 0x000000000020c947 */ /* 0x000fea0003800000 */
[----:B------:R-:W-:Y:S04]  /*74b0*/  ISETP.NE.U32.AND P2, PT, R82, RZ, PT ;  /* 0x000000ff5200720c */ /* 0x000fe80003f45070 */
[----:B------:R-:W-:Y:S11]  /*74c0*/  ISETP.NE.AND.EX P2, PT, R83, RZ, PT, P2 ;  /* 0x000000ff5300720c */ /* 0x000ff60003f45320 */
[----:B------:R-:W-:Y:S02]  /*74d0*/  @!UPT UIADD3 URZ, UPT, UPT, URZ, URZ, URZ ;  /* 0x000000fffffff290 */ /* 0x000fe4000fffe0ff */
[----:B------:R-:W1:Y:S01]  /*74e0*/  @P2 LDC.64 R2, c[0x0][0x8a8] ;  /* 0x00022a00ff022b82 */ /* 0x000e620000000a00 */
[----:B------:R-:W-:Y:S04]  /*74f0*/  @P2 IMAD R0, R84, UR36, RZ ;  /* 0x0000002454002c24 */ /* 0x000fe8000f8e02ff */
[----:B-1----:R-:W-:Y:S05]  /*7500*/  @P2 IMAD.WIDE R2, R0, 0x4, R2 ;  /* 0x0000000400022825 */ /* 0x002fea00078e0202 */
[----:B-----5:R1:W5:Y:S02]  /*7510*/  @P2 LDG.E R46, desc[UR40][R2.64] ;  /* 0x00000028022e2981 */ /* 0x020364000c1e1900 */
[----:B-1----:R-:W3:Y:S02]  /*7520*/  @!P2 LDC R46, c[0x0][0x8a0] ;  /* 0x00022800ff2eab82 */ /* 0x002ee40000000800 */
.L_x_146:
[----:B--2--5:R-:W-:Y:S01]  /*7530*/  @P0 FSETP.NEU.AND P4, PT, R49, RZ, PT ;  /* 0x000000ff3100020b */ /* 0x024fe20003f8d000 */
[----:B------:R-:W-:Y:S01]  /*7540*/  IMAD.U32 R0, RZ, RZ, UR4 ;  /* 0x00000004ff007e24 */ /* 0x000fe2000f8e00ff */
[----:B------:R-:W-:Y:S01]  /*7550*/  @P0 LOP3.LUT P2, RZ, R95, 0xff, RZ, 0xc0, !PT ;  /* 0x000000ff5fff0812 */ /* 0x000fe2000784c0ff */
[----:B------:R-:W-:Y:S01]  /*7560*/  BSSY B1, `(.L_x_147) ;  /* 0x0000034000017945 */ /* 0x000fe20003800000 */
[----:B------:R-:W-:Y:S01]  /*7570*/  @P0 SEL R3, RZ, 0xffffffff, P4 ;  /* 0xffffffffff030807 */ /* 0x000fe20002000000 */
[C---:B------:R-:W-:Y:S01]  /*7580*/  IMAD R32, R44.reuse, 0x20, R47 ;  /* 0x000000202c207824 */ /* 0x040fe200078e022f */
[----:B------:R-:W-:Y:S02]  /*7590*/  LEA R113, R44, UR43, 0x3 ;  /* 0x0000002b2c717c11 */ /* 0x000fe4000f8e18ff */
[----:B------:R-:W-:Y:S02]  /*75a0*/  CS2R R54, SRZ ;  /* 0x0000000000367805 */ /* 0x000fe4000001ff00 */
[----:B------:R-:W-:Y:S02]  /*75b0*/  @P1 SEL R3, R0, R3, !P2 ;  /* 0x0000000300031207 */ /* 0x000fe40005000000 */
[----:B------:R-:W-:Y:S02]  /*75c0*/  CS2R R52, SRZ ;  /* 0x0000000000347805 */ /* 0x000fe4000001ff00 */
[----:B------:R-:W-:Y:S02]  /*75d0*/  SHF.L.U32 R2, R110, 0x1f, RZ ;  /* 0x0000001f6e027819 */ /* 0x000fe400000006ff */
[----:B------:R-:W-:Y:S02]  /*75e0*/  CS2R R58, SRZ ;  /* 0x00000000003a7805 */ /* 0x000fe4000001ff00 */
[----:B------:R-:W-:Y:S02]  /*75f0*/  @P0 LOP3.LUT R3, R3, 0x1, RZ, 0xc0, !PT ;  /* 0x0000000103030812 */ /* 0x000fe400078ec0ff */
[----:B------:R-:W-:Y:S02]  /*7600*/  CS2R R56, SRZ ;  /* 0x0000000000387805 */ /* 0x000fe4000001ff00 */
[----:B------:R-:W-:Y:S02]  /*7610*/  PLOP3.LUT P5, PT, PT, PT, PT, 0x8, 0x80 ;  /* 0x000000000080781c */ /* 0x000fe40003fae170 */
[----:B------:R-:W-:Y:S11]  /*7620*/  ISETP.NE.U32.OR P1, PT, R3, 0x1, !P0 ;  /* 0x000000010300780c */ /* 0x000ff60004725470 */
[----:B------:R-:W-:Y:S02]  /*7630*/  @!UPT UIADD3 URZ, UPT, UPT, URZ, URZ, URZ ;  /* 0x000000fffffff290 */ /* 0x000fe4000fffe0ff */
[----:B------:R-:W-:Y:S04]  /*7640*/  @P1 SHF.L.U32 R4, R108, 0x1f, RZ ;  /* 0x0000001f6c041819 */ /* 0x000fe800000006ff */
[----:B------:R-:W1:Y:S01]  /*7650*/  @P1 SYNCS.PHASECHK.TRANS64.TRYWAIT P0, [UR43+0x300], R4 ;  /* 0x00030004ff0015a7 */ /* 0x000e62000800112b */
[----:B------:R2:W4:Y:S01]  /*7660*/  SYNCS.PHASECHK.TRANS64.TRYWAIT P4, [R113+URZ+0x340], R2 ;  /* 0x00034002710075a7 */ /* 0x00052200080811ff */
[----:B-1----:R-:W-:Y:S01]  /*7670*/  @P1 PLOP3.LUT P5, PT, P0, PT, PT, 0x8, 0x80 ;  /* 0x000000000080181c */ /* 0x002fe200007ae170 */
[----:B------:R-:W-:Y:S01]  /*7680*/  @!UPT UIADD3 URZ, UPT, UPT, URZ, URZ, URZ ;  /* 0x000000fffffff290 */ /* 0x000fe2000fffe0ff */
[----:B--2-4-:R-:W-:Y:S11]  /*7690*/  @!P1 BRA `(.L_x_148) ;  /* 0x0000000000809947 */ /* 0x014ff60003800000 */
[----:B------:R-:W-:Y:S01]  /*76a0*/  ISETP.NE.U32.AND P0, PT, RZ, UR38, PT ;  /* 0x00000026ff007c0c */ /* 0x000fe2000bf05070 */
[----:B------:R-:W-:Y:S01]  /*76b0*/  BSSY B0, `(.L_x_149) ;  /* 0x0000012000007945 */ /* 0x000fe20003800000 */
[----:B------:R-:W-:Y:S02]  /*76c0*/  FSETP.NEU.AND P2, PT, R49, RZ, PT ;  /* 0x000000ff3100720b */ /* 0x000fe40003f4d000 */
[----:B------:R-:W-:Y:S02]  /*76d0*/  CS2R R58, SRZ ;  /* 0x00000000003a7805 */ /* 0x000fe4000001ff00 */
[----:B------:R-:W-:Y:S02]  /*76e0*/  ISETP.NE.AND.EX P0, PT, RZ, UR39, PT, P0 ;  /* 0x00000027ff007c0c */ /* 0x000fe4000bf05300 */
[----:B------:R-:W-:Y:S02]  /*76f0*/  CS2R R56, SRZ ;  /* 0x0000000000387805 */ /* 0x000fe4000001ff00 */
[----:B------:R-:W-:Y:S02]  /*7700*/  LOP3.LUT P1, RZ, R95, 0xff, RZ, 0xc0, !PT ;  /* 0x000000ff5fff7812 */ /* 0x000fe4000782c0ff */
[----:B------:R-:W-:Y:S02]  /*7710*/  CS2R R54, SRZ ;  /* 0x0000000000367805 */ /* 0x000fe4000001ff00 */
[----:B------:R-:W-:Y:S02]  /*7720*/  SEL R0, RZ, 0xffffffff, P2 ;  /* 0xffffffffff007807 */ /* 0x000fe40001000000 */
[----:B------:R-:W-:Y:S02]  /*7730*/  CS2R R52, SRZ ;  /* 0x0000000000347805 */ /* 0x000fe4000001ff00 */
[----:B------:R-:W-:Y:S04]  /*7740*/  SEL R3, RZ, 0xffffffff, P0 ;  /* 0xffffffffff037807 */ /* 0x000fe80000000000 */
[----:B------:R-:W-:Y:S04]  /*7750*/  @P3 SEL R0, R3, R0, !P1 ;  /* 0x0000000003003207 */ /* 0x000fe80004800000 */
[----:B------:R-:W-:Y:S04]  /*7760*/  LOP3.LUT R0, R0, 0x1, RZ, 0xc0, !PT ;  /* 0x0000000100007812 */ /* 0x000fe800078ec0ff */
[----:B------:R-:W-:Y:S01]  /*7770*/  ISETP.NE.U32.AND P0, PT, R0, 0x1, PT ;  /* 0x000000010000780c */ /* 0x000fe20003f05070 */
[----:B------:R-:W-:Y:S01]  /*7780*/  @!UPT UIADD3 URZ, UPT, UPT, URZ, URZ, URZ ;  /* 0x000000fffffff290 */ /* 0x000fe2000fffe0ff */
[----:B------:R-:W-:Y:S11]  /*7790*/  @!P5 BRA `(.L_x_150) ;  /* 0x00000000000cd947 */ /* 0x000ff60003800000 */
[----:B------:R-:W-:Y:S04]  /*77a0*/  SHF.L.U32 R3, R108, 0x1f, RZ ;  /* 0x0000001f6c037819 */ /* 0x000fe800000006ff */
[----:B------:R-:W1:Y:S02]  /*77b0*/  SYNCS.PHASECHK.TRANS64.TRYWAIT P1, [UR43+0x300], R3 ;  /* 0x00030003ff0075a7 */ /* 0x000e64000802112b */
[----:B-1----:R-:W-:Y:S05]  /*77c0*/  @!P1 BRA `(.L_x_151) ;  /* 0x0000002400bc9947 */ /* 0x002fea0003800000 */
.L_x_150:
[----:B------:R-:W-:Y:S05]  /*77d0*/  BSYNC B0 ;  /* 0x0000000000007941 */ /* 0x000fea0003800000 */
.L_x_149:
[----:B------:R2:W4:Y:S01]  /*77e0*/  @P0 LDS.128 R56, [R105+UR43+0x400] ;  /* 0x0004002b69380984 */ /* 0x0005220008000c00 */
[----:B------:R-:W-:Y:S01]  /*77f0*/  UIADD3 UR4, UPT, UPT, UR43, 0x308, URZ ;  /* 0x000003082b047890 */ /* 0x000fe2000fffe0ff */
[----:B------:R-:W-:Y:S02]  /*7800*/  LOP3.LUT R108, R108, 0x1, RZ, 0x3c, !PT ;  /* 0x000000016c6c7812 */ /* 0x000fe400078e3cff */
[----:B------:R2:W1:Y:S01]  /*7810*/  @P0 LDS.128 R52, [R101+0x400] ;  /* 0x0004000065340984 */ /* 0x0004620000000c00 */
[----:B------:R-:W-:Y:S01]  /*7820*/  UPRMT UR4, UR37, 0x654, UR4 ;  /* 0x0000065425047896 */ /* 0x000fe20008000004 */
[----:B------:R-:W-:Y:S01]  /*7830*/  @!PT LDS RZ, [RZ] ;  /* 0x00000000fffff984 */ /* 0x000fe20000000800 */
[----:B------:R-:W-:Y:S01]  /*7840*/  @!PT LDS RZ, [RZ] ;  /* 0x00000000fffff984 */ /* 0x000fe20000000800 */
[----:B------:R-:W-:Y:S01]  /*7850*/  @!PT LDS RZ, [RZ] ;  /* 0x00000000fffff984 */ /* 0x000fe20000000800 */
[----:B------:R-:W-:Y:S01]  /*7860*/  @!PT LDS RZ, [RZ] ;  /* 0x00000000fffff984 */ /* 0x000fe20000000800 */
[----:B------:R5:W-:Y:S06]  /*7870*/  MEMBAR.ALL.CTA ;  /* 0x0000000000007992 */ /* 0x000bec0000008000 */
[----:B-----5:R-:W5:Y:S02]  /*7880*/  FENCE.VIEW.ASYNC.S ;  /* 0x00000000000073c6 */ /* 0x020f640000000000 */
[----:B-----5:R-:W-:Y:S03]  /*7890*/  SYNCS.ARRIVE.TRANS64.RED.A1T0 RZ, [UR4], RZ ;  /* 0x000000ffffff79a7 */ /* 0x020fe60008100404 */
.L_x_148:
[----:B------:R-:W-:Y:S05]  /*78a0*/  BSYNC B1 ;  /* 0x0000000000017941 */ /* 0x000fea0003800000 */
.L_x_147:
[----:B-1----:R-:W-:Y:S04]  /*78b0*/  SHF.R.U32.HI R3, RZ, 0x15, R32 ;  /* 0x00000015ff037819 */ /* 0x002fe80000011620 */
[----:B------:R-:W-:Y:S01]  /*78c0*/  LOP3.LUT P0, RZ, R3, 0x3, R106, 0x48, !PT ;  /* 0x0000000303ff7812 */ /* 0x000fe2000780486a */
[----:B------:R-:W-:Y:S01]  /*78d0*/  @!UPT UIADD3 URZ, UPT, UPT, URZ, URZ, URZ ;  /* 0x000000fffffff290 */ /* 0x000fe2000fffe0ff */
[----:B------:R-:W-:Y:S11]  /*78e0*/  @P4 BRA `(.L_x_152) ;  /* 0x0000000000084947 */ /* 0x000ff60003800000 */
[----:B------:R-:W1:Y:S02]  /*78f0*/  SYNCS.PHASECHK.TRANS64.TRYWAIT P1, [R113+URZ+0x340], R2 ;  /* 0x00034002710075a7 */ /* 0x000e6400080211ff */
[----:B-1----:R-:W-:Y:S05]  /*7900*/  @!P1 BRA `(.L_x_153) ;  /* 0x0000002400849947 */ /* 0x002fea0003800000 */
.L_x_152:
[----:B------:R-:W-:Y:S05]  /*7910*/  @!P0 BRA `(.L_x_154) ;  /* 0x0000000000408947 */ /* 0x000fea0003800000 */
[----:B------:R-:W1:Y:S01]  /*7920*/  LDCU.64 UR8, c[0x4][0x70] ;  /* 0x01000e00ff0877ac */ /* 0x000e620008000a00 */
[----:B------:R-:W-:Y:S01]  /*7930*/  MOV R3, 0x0 ;  /* 0x0000000000037802 */ /* 0x000fe20000000f00 */
[----:B------:R-:W-:Y:S02]  /*7940*/  HFMA2 R12, -RZ, RZ, 0, 5.9604644775390625e-08 ;  /* 0x00000001ff0c7431 */ /* 0x000fe400000001ff */
[----:B------:R-:W-:Y:S02]  /*7950*/  IMAD.MOV.U32 R8, RZ, RZ, 0x192 ;  /* 0x00000192ff087424 */ /* 0x000fe400078e00ff */
[----:B------:R-:W-:Y:S01]  /*7960*/  IMAD.MOV.U32 R13, RZ, RZ, RZ ;  /* 0x000000ffff0d7224 */ /* 0x000fe200078e00ff */
[----:B------:R-:W5:Y:S01]  /*7970*/  LDCU.64 UR6, c[0x4][0x78] ;  /* 0x01000f00ff0677ac */ /* 0x000f620008000a00 */
[----:B------:R-:W2:Y:S01]  /*7980*/  LDC.64 R2, c[0x4][R3] ;  /* 0x0100000003027b82 */ /* 0x000ea20000000a00 */
[----:B------:R-:W3:Y:S01]  /*7990*/  LDCU.64 UR4, c[0x4][0x10] ;  /* 0x01000200ff0477ac */ /* 0x000ee20008000a00 */
[----:B-1----:R-:W-:Y:S01]  /*79a0*/  MOV R5, UR9 ;  /* 0x0000000900057c02 */ /* 0x002fe20008000f00 */
[----:B------:R-:W-:Y:S01]  /*79b0*/  IMAD.U32 R4, RZ, RZ, UR8 ;  /* 0x00000008ff047e24 */ /* 0x000fe2000f8e00ff */
[----:B-----5:R-:W-:Y:S01]  /*79c0*/  MOV R7, UR7 ;  /* 0x0000000700077c02 */ /* 0x020fe20008000f00 */
[----:B------:R-:W-:Y:S01]  /*79d0*/  IMAD.U32 R6, RZ, RZ, UR6 ;  /* 0x00000006ff067e24 */ /* 0x000fe2000f8e00ff */
[----:B---3--:R-:W-:Y:S01]  /*79e0*/  MOV R11, UR5 ;  /* 0x00000005000b7c02 */ /* 0x008fe20008000f00 */
[----:B------:R-:W-:Y:S02]  /*79f0*/  IMAD.U32 R10, RZ, RZ, UR4 ;  /* 0x00000004ff0a7e24 */ /* 0x000fe4000f8e00ff */
[----:B------:R-:W-:Y:S07]  /*7a00*/  LEPC R20, `(.L_x_154) ;  /* 0x000000001014794e */ /* 0x000fee0000000000 */
[----:B--2-4-:R-:W-:Y:S05]  /*7a10*/  CALL.ABS.NOINC R2 ;  /* 0x0000000002007343 */ /* 0x014fea0003c00000 */
.L_x_154:
[----:B------:R-:W-:Y:S01]  /*7a20*/  LOP3.LUT P0, RZ, R104, 0x60, RZ, 0xc0, !PT ;  /* 0x0000006068ff7812 */ /* 0x000fe2000780c0ff */
[----:B------:R-:W-:Y:S05]  /*7a30*/  WARPSYNC.ALL ;  /* 0x0000000000007948 */ /* 0x000fea0003800000 */
[----:B------:R-:W-:Y:S01]  /*7a40*/  R2UR UR4, R32 ;  /* 0x00000000200472ca */ /* 0x000fe200000e0000 */
[----:B------:R-:W-:Y:S01]  /*7a50*/  BSSY.RECONVERGENT B0, `(.L_x_155) ;  /* 0x000009e000007945 */ /* 0x000fe20003800200 */
[-C--:B----4-:R-:W-:Y:S02]  /*7a60*/  F2FP.F16.E4M3.UNPACK_B R50, R56.reuse ;  /* 0x00000038ff32723e */ /* 0x090fe400020006ff */
[----:B------:R-:W-:Y:S02]  /*7a70*/  F2FP.F16.E4M3.UNPACK_B R63, R56.H1 ;  /* 0x00000038ff3f723e */ /* 0x000fe400030006ff */
[-C--:B------:R-:W-:Y:S01]  /*7a80*/  F2FP.F16.E4M3.UNPACK_B R56, R57.reuse ;  /* 0x00000039ff38723e */ /* 0x080fe200020006ff */
[--C-:B------:R-:W-:Y:S01]  /*7a90*/  HADD2.F32 R48, -RZ, R50.reuse.H0_H0 ;  /* 0x20000032ff307230 */ /* 0x100fe20000004100 */
[----:B------:R-:W-:Y:S01]  /*7aa0*/  F2FP.F16.E4M3.UNPACK_B R57, R57.H1 ;  /* 0x00000039ff39723e */ /* 0x000fe200030006ff */
[----:B------:R-:W-:Y:S01]  /*7ab0*/  HADD2.F32 R50, -RZ, R50.H1_H1 ;  /* 0x30000032ff327230 */ /* 0x000fe20000004100 */
[-C--:B------:R-:W-:Y:S01]  /*7ac0*/  F2FP.F16.E4M3.UNPACK_B R66, R52.reuse ;  /* 0x00000034ff42723e */ /* 0x080fe200020006ff */
[--C-:B------:R-:W-:Y:S01]  /*7ad0*/  HADD2.F32 R51, -RZ, R63.reuse.H0_H0 ;  /* 0x2000003fff337230 */ /* 0x100fe20000004100 */
[----:B------:R-:W-:Y:S01]  /*7ae0*/  F2FP.F16.E4M3.UNPACK_B R68, R52.H1 ;  /* 0x00000034ff44723e */ /* 0x000fe200030006ff */
[----:B------:R-:W1:Y:S01]  /*7af0*/  LDTM.x32 R4, tmem[UR4] ;  /* 0x00000004000479ee */ /* 0x000e6200082c0000 */
[----:B------:R-:W-:Y:S01]  /*7b00*/  NOP ;  /* 0x0000000000007918 */ /* 0x000fe20000000000 */
[----:B------:R-:W-:Y:S01]  /*7b10*/  IADD3 R113, PT, PT, R113, 0x360, RZ ;  /* 0x0000036071717810 */ /* 0x000fe20007ffe0ff */
[--C-:B------:R-:W-:Y:S01]  /*7b20*/  HADD2.F32 R65, -RZ, R66.reuse.H0_H0 ;  /* 0x20000042ff417230 */ /* 0x100fe20000004100 */
[----:B------:R-:W-:Y:S01]  /*7b30*/  F2FP.F16.E4M3.UNPACK_B R61, R58 ;  /* 0x0000003aff3d723e */ /* 0x000fe200020006ff */
[----:B------:R-:W-:Y:S01]  /*7b40*/  HADD2.F32 R66, -RZ, R66.H1_H1 ;  /* 0x30000042ff427230 */ /* 0x000fe20000004100 */
[----:B------:R-:W-:Y:S01]  /*7b50*/  LOP3.LUT R113, R113, 0xfefffff8, RZ, 0xc0, !PT ;  /* 0xfefffff871717812 */ /* 0x000fe200078ec0ff */
[----:B------:R-:W-:Y:S01]  /*7b60*/  HADD2.F32 R52, -RZ, R63.H1_H1 ;  /* 0x3000003fff347230 */ /* 0x000fe20000004100 */
[-C--:B------:R-:W-:Y:S01]  /*7b70*/  F2FP.F16.E4M3.UNPACK_B R70, R53.reuse ;  /* 0x00000035ff46723e */ /* 0x080fe200020006ff */
[----:B------:R-:W-:Y:S01]  /*7b80*/  HADD2.F32 R67, -RZ, R68.H0_H0 ;  /* 0x20000044ff437230 */ /* 0x000fe20000004100 */
[----:B-1----:R1:W-:Y:S01]  /*7b90*/  SYNCS.ARRIVE.TRANS64.RED.A1T0 RZ, [R113+URZ], RZ ;  /* 0x000000ff71ff79a7 */ /* 0x0023e200081004ff */
[----:B------:R-:W-:Y:S01]  /*7ba0*/  F2FP.F16.E4M3.UNPACK_B R72, R53.H1 ;  /* 0x00000035ff48723e */ /* 0x000fe200030006ff */
[----:B------:R-:W-:Y:S01]  /*7bb0*/  HADD2.F32 R53, -RZ, R56.H0_H0 ;  /* 0x20000038ff357230 */ /* 0x000fe20000004100 */
[-C--:B------:R-:W-:Y:S01]  /*7bc0*/  F2FP.F16.E4M3.UNPACK_B R74, R54.reuse ;  /* 0x00000036ff4a723e */ /* 0x080fe200020006ff */
[----:B------:R-:W-:Y:S01]  /*7bd0*/  HADD2.F32 R69, -RZ, R70.H0_H0 ;  /* 0x20000046ff457230 */ /* 0x000fe20000004100 */
[----:B------:R-:W-:Y:S01]  /*7be0*/  F2FP.F16.E4M3.UNPACK_B R76, R54.H1 ;  /* 0x00000036ff4c723e */ /* 0x000fe200030006ff */
[----:B------:R-:W-:Y:S01]  /*7bf0*/  HADD2.F32 R54, -RZ, R56.H1_H1 ;  /* 0x30000038ff367230 */ /* 0x000fe20000004100 */
[----:B------:R-:W-:Y:S01]  /*7c00*/  F2FP.F16.E4M3.UNPACK_B R60, R58.H1 ;  /* 0x0000003aff3c723e */ /* 0x000fe200030006ff */
[----:B------:R-:W-:Y:S01]  /*7c10*/  HADD2.F32 R58, -RZ, R61.H1_H1 ;  /* 0x3000003dff3a7230 */ /* 0x000fe20000004100 */
[----:B------:R-:W-:Y:S01]  /*7c20*/  F2FP.F16.E4M3.UNPACK_B R78, R55 ;  /* 0x00000037ff4e723e */ /* 0x000fe200020006ff */
[----:B------:R-:W-:Y:S01]  /*7c30*/  HADD2.F32 R71, -RZ, R70.H1_H1 ;  /* 0x30000046ff477230 */ /* 0x000fe20000004100 */
[----:B------:R-:W-:Y:S01]  /*7c40*/  F2FP.F16.E4M3.UNPACK_B R62, R59 ;  /* 0x0000003bff3e723e */ /* 0x000fe200020006ff */
[--C-:B------:R-:W-:Y:S01]  /*7c50*/  HADD2.F32 R73, -RZ, R74.reuse.H0_H0 ;  /* 0x2000004aff497230 */ /* 0x100fe20000004100 */
[----:B------:R-:W-:Y:S01]  /*7c60*/  F2FP.F16.E4M3.UNPACK_B R80, R55.H1 ;  /* 0x00000037ff50723e */ /* 0x000fe200030006ff */
[C---:B---3--:R-:W-:Y:S01]  /*7c70*/  FMUL R4, R46.reuse, R4 ;  /* 0x000000042e047220 */ /* 0x048fe20000400000 */
[C---:B------:R-:W-:Y:S01]  /*7c80*/  FMUL R5, R46.reuse, R5 ;  /* 0x000000052e057220 */ /* 0x040fe20000400000 */
[C---:B------:R-:W-:Y:S01]  /*7c90*/  FMUL R8, R46.reuse, R8 ;  /* 0x000000082e087220 */ /* 0x040fe20000400000 */
[C---:B------:R-:W-:Y:S01]  /*7ca0*/  FMUL R9, R46.reuse, R9 ;  /* 0x000000092e097220 */ /* 0x040fe20000400000 */
[C---:B------:R-:W-:Y:S01]  /*7cb0*/  FFMA R4, R49.reuse, R48, R4 ;  /* 0x0000003031047223 */ /* 0x040fe20000000004 */
[C---:B------:R-:W-:Y:S01]  /*7cc0*/  FFMA R5, R49.reuse, R50, R5 ;  /* 0x0000003231057223 */ /* 0x040fe20000000005 */
[C---:B------:R-:W-:Y:S01]  /*7cd0*/  FMUL R12, R46.reuse, R12 ;  /* 0x0000000c2e0c7220 */ /* 0x040fe20000400000 */
[C---:B------:R-:W-:Y:S01]  /*7ce0*/  FMUL R13, R46.reuse, R13 ;  /* 0x0000000d2e0d7220 */ /* 0x040fe20000400000 */
[C---:B------:R-:W-:Y:S01]  /*7cf0*/  FMUL R16, R46.reuse, R16 ;  /* 0x000000102e107220 */ /* 0x040fe20000400000 */
[C---:B------:R-:W-:Y:S01]  /*7d00*/  FMUL R17, R46.reuse, R17 ;  /* 0x000000112e117220 */ /* 0x040fe20000400000 */
[C---:B------:R-:W-:Y:S01]  /*7d10*/  FMUL R20, R46.reuse, R20 ;  /* 0x000000142e147220 */ /* 0x040fe20000400000 */
[C---:B------:R-:W-:Y:S01]  /*7d20*/  FMUL R21, R46.reuse, R21 ;  /* 0x000000152e157220 */ /* 0x040fe20000400000 */
[C---:B------:R-:W-:Y:S01]  /*7d30*/  FMUL R0, R46.reuse, R24 ;  /* 0x000000182e007220 */ /* 0x040fe20000400000 */
[C---:B------:R-:W-:Y:S01]  /*7d40*/  FMUL R2, R46.reuse, R25 ;  /* 0x000000192e027220 */ /* 0x040fe20000400000 */
[----:B------:R-:W-:Y:S02]  /*7d50*/  HADD2.F32 R74, -RZ, R74.H1_H1 ;  /* 0x3000004aff4a7230 */ /* 0x000fe40000004100 */
[C---:B------:R-:W-:Y:S01]  /*7d60*/  FMUL R24, R46.reuse, R28 ;  /* 0x0000001c2e187220 */ /* 0x040fe20000400000 */
[C---:B------:R-:W-:Y:S01]  /*7d70*/  FMUL R25, R46.reuse, R29 ;  /* 0x0000001d2e197220 */ /* 0x040fe20000400000 */
[--C-:B------:R-:W-:Y:S02]  /*7d80*/  HADD2.F32 R77, -RZ, R78.reuse.H0_H0 ;  /* 0x2000004eff4d7230 */ /* 0x100fe40000004100 */
[C---:B------:R-:W-:Y:S01]  /*7d90*/  FMUL R28, R46.reuse, R32 ;  /* 0x000000202e1c7220 */ /* 0x040fe20000400000 */
[----:B------:R-:W-:Y:S02]  /*7da0*/  HADD2.F32 R78, -RZ, R78.H1_H1 ;  /* 0x3000004eff4e7230 */ /* 0x000fe40000004100 */
[C---:B------:R-:W-:Y:S01]  /*7db0*/  FMUL R29, R46.reuse, R33 ;  /* 0x000000212e1d7220 */ /* 0x040fe20000400000 */
[C---:B------:R-:W-:Y:S01]  /*7dc0*/  FMUL R6, R46.reuse, R6 ;  /* 0x000000062e067220 */ /* 0x040fe20000400000 */
[C---:B------:R-:W-:Y:S01]  /*7dd0*/  FMUL R7, R46.reuse, R7 ;  /* 0x000000072e077220 */ /* 0x040fe20000400000 */
[--C-:B------:R-:W-:Y:S02]  /*7de0*/  HADD2.F32 R55, -RZ, R57.reuse.H0_H0 ;  /* 0x20000039ff377230 */ /* 0x100fe40000004100 */
[C---:B------:R-:W-:Y:S01]  /*7df0*/  FMUL R10, R46.reuse, R10 ;  /* 0x0000000a2e0a7220 */ /* 0x040fe20000400000 */
[C---:B------:R-:W-:Y:S01]  /*7e00*/  FFMA R6, R49.reuse, R51, R6 ;  /* 0x0000003331067223 */ /* 0x040fe20000000006 */
[----:B------:R-:W-:Y:S02]  /*7e10*/  HADD2.F32 R56, -RZ, R57.H1_H1 ;  /* 0x30000039ff387230 */ /* 0x000fe40000004100 */
[C---:B------:R-:W-:Y:S01]  /*7e20*/  FFMA R7, R49.reuse, R52, R7 ;  /* 0x0000003431077223 */ /* 0x040fe20000000007 */
[C---:B------:R-:W-:Y:S01]  /*7e30*/  FFMA R8, R49.reuse, R53, R8 ;  /* 0x0000003531087223 */ /* 0x040fe20000000008 */
[C---:B------:R-:W-:Y:S01]  /*7e40*/  FFMA R9, R49.reuse, R54, R9 ;  /* 0x0000003631097223 */ /* 0x040fe20000000009 */
[----:B------:R-:W-:Y:S02]  /*7e50*/  HADD2.F32 R57, -RZ, R61.H0_H0 ;  /* 0x2000003dff397230 */ /* 0x000fe40000004100 */
[----:B------:R-:W-:Y:S01]  /*7e60*/  FFMA R10, R49, R55, R10 ;  /* 0x00000037310a7223 */ /* 0x000fe2000000000a */
[----:B------:R-:W-:Y:S01]  /*7e70*/  F2FP.SATFINITE.E4M3.F32.PACK_AB_MERGE_C R96, R7, R6, RZ ;  /* 0x000000060760723e */ /* 0x000fe200048070ff */
[----:B------:R-:W-:Y:S02]  /*7e80*/  HADD2.F32 R61, -RZ, R62.H0_H0 ;  /* 0x2000003eff3d7230 */ /* 0x000fe40000004100 */
[C---:B------:R-:W-:Y:S01]  /*7e90*/  FMUL R11, R46.reuse, R11 ;  /* 0x0000000b2e0b7220 */ /* 0x040fe20000400000 */
[----:B------:R-:W-:Y:S01]  /*7ea0*/  F2FP.F16.E4M3.UNPACK_B R64, R59.H1 ;  /* 0x0000003bff40723e */ /* 0x000fe200030006ff */
[----:B------:R-:W-:Y:S01]  /*7eb0*/  HADD2.F32 R59, -RZ, R60.H0_H0 ;  /* 0x2000003cff3b7230 */ /* 0x000fe20000004100 */
[----:B------:R-:W-:Y:S01]  /*7ec0*/  F2FP.SATFINITE.E4M3.F32.PACK_AB_MERGE_C R96, R5, R4, R96 ;  /* 0x000000040560723e */ /* 0x000fe20004807060 */
[C---:B------:R-:W-:Y:S01]  /*7ed0*/  FFMA R11, R49.reuse, R56, R11 ;  /* 0x00000038310b7223 */ /* 0x040fe2000000000b */
[C---:B------:R-:W-:Y:S01]  /*7ee0*/  FFMA R12, R49.reuse, R57, R12 ;  /* 0x00000039310c7223 */ /* 0x040fe2000000000c */
[----:B------:R-:W-:Y:S01]  /*7ef0*/  FFMA R13, R49, R58, R13 ;  /* 0x0000003a310d7223 */ /* 0x000fe2000000000d */
[----:B------:R-:W-:Y:S02]  /*7f00*/  HADD2.F32 R62, -RZ, R62.H1_H1 ;  /* 0x3000003eff3e7230 */ /* 0x000fe40000004100 */
[C---:B------:R-:W-:Y:S01]  /*7f10*/  FMUL R14, R46.reuse, R14 ;  /* 0x0000000e2e0e7220 */ /* 0x040fe20000400000 */
[----:B------:R-:W-:Y:S01]  /*7f20*/  HADD2.F32 R60, -RZ, R60.H1_H1 ;  /* 0x3000003cff3c7230 */ /* 0x000fe20000004100 */
[----:B------:R-:W-:Y:S01]  /*7f30*/  F2FP.SATFINITE.E4M3.F32.PACK_AB_MERGE_C R97, R11, R10, RZ ;  /* 0x0000000a0b61723e */ /* 0x000fe200048070ff */
[C---:B------:R-:W-:Y:S01]  /*7f40*/  FMUL R15, R46.reuse, R15 ;  /* 0x0000000f2e0f7220 */ /* 0x040fe20000400000 */
[--C-:B------:R-:W-:Y:S02]  /*7f50*/  HADD2.F32 R63, -RZ, R64.reuse.H0_H0 ;  /* 0x20000040ff3f7230 */ /* 0x100fe40000004100 */
[----:B------:R-:W-:Y:S01]  /*7f60*/  FFMA R14, R49, R59, R14 ;  /* 0x0000003b310e7223 */ /* 0x000fe2000000000e */
[----:B------:R-:W-:Y:S01]  /*7f70*/  F2FP.SATFINITE.E4M3.F32.PACK_AB_MERGE_C R97, R9, R8, R97 ;  /* 0x000000080961723e */ /* 0x000fe20004807061 */
[C---:B------:R-:W-:Y:S01]  /*7f80*/  FFMA R15, R49.reuse, R60, R15 ;  /* 0x0000003c310f7223 */ /* 0x040fe2000000000f */
[C---:B------:R-:W-:Y:S01]  /*7f90*/  FFMA R16, R49.reuse, R61, R16 ;  /* 0x0000003d31107223 */ /* 0x040fe20000000010 */
[C---:B------:R-:W-:Y:S01]  /*7fa0*/  FFMA R17, R49.reuse, R62, R17 ;  /* 0x0000003e31117223 */ /* 0x040fe20000000011 */
[----:B------:R-:W-:Y:S02]  /*7fb0*/  HADD2.F32 R64, -RZ, R64.H1_H1 ;  /* 0x30000040ff407230 */ /* 0x000fe40000004100 */
[C---:B------:R-:W-:Y:S01]  /*7fc0*/  FMUL R18, R46.reuse, R18 ;  /* 0x000000122e127220 */ /* 0x040fe20000400000 */
[C---:B------:R-:W-:Y:S01]  /*7fd0*/  FMUL R19, R46.reuse, R19 ;  /* 0x000000132e137220 */ /* 0x040fe20000400000 */
[----:B------:R-:W-:Y:S02]  /*7fe0*/  HADD2.F32 R68, -RZ, R68.H1_H1 ;  /* 0x30000044ff447230 */ /* 0x000fe40000004100 */
[C---:B------:R-:W-:Y:S01]  /*7ff0*/  FMUL R22, R46.reuse, R22 ;  /* 0x000000162e167220 */ /* 0x040fe20000400000 */
[C---:B------:R-:W-:Y:S01]  /*8000*/  FFMA R18, R49.reuse, R63, R18 ;  /* 0x0000003f31127223 */ /* 0x040fe20000000012 */
[C---:B------:R-:W-:Y:S01]  /*8010*/  FFMA R19, R49.reuse, R64, R19 ;  /* 0x0000004031137223 */ /* 0x040fe20000000013 */
[C---:B------:R-:W-:Y:S01]  /*8020*/  FMUL R23, R46.reuse, R23 ;  /* 0x000000172e177220 */ /* 0x040fe20000400000 */
[C---:B------:R-:W-:Y:S01]  /*8030*/  FFMA R20, R49.reuse, R65, R20 ;  /* 0x0000004131147223 */ /* 0x040fe20000000014 */
[C---:B------:R-:W-:Y:S01]  /*8040*/  FFMA R21, R49.reuse, R66, R21 ;  /* 0x0000004231157223 */ /* 0x040fe20000000015 */
[--C-:B------:R-:W-:Y:S02]  /*8050*/  HADD2.F32 R70, -RZ, R72.reuse.H0_H0 ;  /* 0x20000048ff467230 */ /* 0x100fe40000004100 */
[C---:B------:R-:W-:Y:S01]  /*8060*/  FFMA R22, R49.reuse, R67, R22 ;  /* 0x0000004331167223 */ /* 0x040fe20000000016 */
[----:B------:R-:W-:Y:S02]  /*8070*/  HADD2.F32 R72, -RZ, R72.H1_H1 ;  /* 0x30000048ff487230 */ /* 0x000fe40000004100 */
[C---:B------:R-:W-:Y:S01]  /*8080*/  FMUL R3, R46.reuse, R26 ;  /* 0x0000001a2e037220 */ /* 0x040fe20000400000 */
        /* <DEDUP_REMOVED lines=16> */
[----:B------:R-:W-:Y:S01]  /*8190*/  FFMA R31, R49, R76, R31 ;  /* 0x0000004c311f7223 */ /* 0x000fe2000000001f */
[----:B------:R-:W-:Y:S01]  /*81a0*/  FMUL R35, R46, R35 ;  /* 0x000000232e237220 */ /* 0x000fe20000400000 */
[----:B------:R-:W-:Y:S01]  /*81b0*/  F2FP.SATFINITE.E4M3.F32.PACK_AB_MERGE_C R98, R15, R14, RZ ;  /* 0x0000000e0f62723e */ /* 0x000fe200048070ff */
[----:B------:R-:W-:Y:S01]  /*81c0*/  FFMA R28, R49, R77, R28 ;  /* 0x0000004d311c7223 */ /* 0x000fe2000000001c */
[----:B------:R-:W-:Y:S01]  /*81d0*/  F2FP.SATFINITE.E4M3.F32.PACK_AB_MERGE_C R99, R19, R18, RZ ;  /* 0x000000121363723e */ /* 0x000fe200048070ff */
[C---:B------:R-:W-:Y:S01]  /*81e0*/  FFMA R29, R49.reuse, R78, R29 ;  /* 0x0000004e311d7223 */ /* 0x040fe2000000001d */
[C---:B------:R-:W-:Y:S01]  /*81f0*/  FFMA R30, R49.reuse, R79, R30 ;  /* 0x0000004f311e7223 */ /* 0x040fe2000000001e */
[----:B------:R-:W-:Y:S01]  /*8200*/  FFMA R35, R49, R80, R35 ;  /* 0x0000005031237223 */ /* 0x000fe20000000023 */
[----:B------:R-:W-:Y:S02]  /*8210*/  F2FP.SATFINITE.E4M3.F32.PACK_AB_MERGE_C R98, R13, R12, R98 ;  /* 0x0000000c0d62723e */ /* 0x000fe40004807062 */
[----:B------:R-:W-:Y:S02]  /*8220*/  F2FP.SATFINITE.E4M3.F32.PACK_AB_MERGE_C R99, R17, R16, R99 ;  /* 0x000000101163723e */ /* 0x000fe40004807063 */
[----:B------:R-:W-:Y:S02]  /*8230*/  F2FP.SATFINITE.E4M3.F32.PACK_AB_MERGE_C R116, R23, R22, RZ ;  /* 0x000000161774723e */ /* 0x000fe400048070ff */
[----:B------:R-:W-:Y:S01]  /*8240*/  F2FP.SATFINITE.E4M3.F32.PACK_AB_MERGE_C R117, R27, R3, RZ ;  /* 0x000000031b75723e */ /* 0x000fe200048070ff */
[----:B------:R3:W-:Y:S01]  /*8250*/  STS.128 [R105+UR43+0x1400], R96 ;  /* 0x0014006069007988 */ /* 0x0007e20008000c2b */
[----:B------:R-:W-:Y:S02]  /*8260*/  F2FP.SATFINITE.E4M3.F32.PACK_AB_MERGE_C R115, R31, R26, RZ ;  /* 0x0000001a1f73723e */ /* 0x000fe400048070ff */
[----:B------:R-:W-:Y:S02]  /*8270*/  F2FP.SATFINITE.E4M3.F32.PACK_AB_MERGE_C R120, R35, R30, RZ ;  /* 0x0000001e2378723e */ /* 0x000fe400048070ff */
[----:B------:R-:W-:Y:S02]  /*8280*/  F2FP.SATFINITE.E4M3.F32.PACK_AB_MERGE_C R116, R21, R20, R116 ;  /* 0x000000141574723e */ /* 0x000fe40004807074 */
[----:B------:R-:W-:Y:S02]  /*8290*/  F2FP.SATFINITE.E4M3.F32.PACK_AB_MERGE_C R117, R2, R0, R117 ;  /* 0x000000000275723e */ /* 0x000fe40004807075 */
[----:B------:R-:W-:Y:S02]  /*82a0*/  F2FP.SATFINITE.E4M3.F32.PACK_AB_MERGE_C R118, R25, R24, R115 ;  /* 0x000000181976723e */ /* 0x000fe40004807073 */
[----:B------:R-:W-:Y:S02]  /*82b0*/  F2FP.SATFINITE.E4M3.F32.PACK_AB_MERGE_C R119, R29, R28, R120 ;  /* 0x0000001c1d77723e */ /* 0x000fe40004807078 */
[----:B-1----:R-:W-:Y:S03]  /*82c0*/  IADD3 R113, PT, PT, R44, 0x1, RZ ;  /* 0x000000012c717810 */ /* 0x002fe60007ffe0ff */
[----:B------:R3:W-:Y:S01]  /*82d0*/  STS.128 [R101+0x1400], R116 ;  /* 0x0014007465007388 */ /* 0x0007e20000000c00 */
[----:B------:R-:W-:Y:S01]  /*82e0*/  @!PT LDS RZ, [RZ] ;  /* 0x00000000fffff984 */ /* 0x000fe20000000800 */
[----:B------:R-:W-:Y:S01]  /*82f0*/  @!PT LDS RZ, [RZ] ;  /* 0x00000000fffff984 */ /* 0x000fe20000000800 */
[----:B------:R-:W-:Y:S01]  /*8300*/  @!PT LDS RZ, [RZ] ;  /* 0x00000000fffff984 */ /* 0x000fe20000000800 */
[----:B------:R-:W-:Y:S01]  /*8310*/  @!PT LDS RZ, [RZ] ;  /* 0x00000000fffff984 */ /* 0x000fe20000000800 */
[----:B------:R1:W-:Y:S07]  /*8320*/  MEMBAR.ALL.CTA ;  /* 0x0000000000007992 */ /* 0x0003ee0000008000 */
[----:B-1----:R-:W1:Y:S02]  /*8330*/  FENCE.VIEW.ASYNC.S ;  /* 0x00000000000073c6 */ /* 0x002e640000000000 */
[----:B-1----:R-:W-:Y:S06]  /*8340*/  BAR.SYNC.DEFER_BLOCKING 0x1, 0x80 ;  /* 0x0042000000007b1d */ /* 0x002fec0000010000 */
[----:B------:R-:W-:Y:S05]  /*8350*/  @P0 BRA `(.L_x_156) ;  /* 0x0000000000340947 */ /* 0x000fea0003800000 */
[----:B------:R-:W-:Y:S01]  /*8360*/  UIADD3 UR12, UPT, UPT, UR43, 0x1400, URZ ;  /* 0x000014002b0c7890 */ /* 0x000fe2000fffe0ff */
[----:B------:R-:W-:Y:S01]  /*8370*/  R2UR UR9, R94 ;  /* 0x000000005e0972ca */ /* 0x000fe200000e0000 */
[----:B------:R-:W-:Y:S01]  /*8380*/  UIADD3 UR10, UP0, UPT, UR46, 0x680, URZ ;  /* 0x000006802e0a7890 */ /* 0x000fe2000ff1e0ff */
[----:B------:R-:W-:Y:S01]  /*8390*/  R2UR UR8, R93 ;  /* 0x000000005d0872ca */ /* 0x000fe200000e0000 */
[----:B------:R-:W-:Y:S02]  /*83a0*/  UMOV UR7, UR36 ;  /* 0x0000002400077c82 */ /* 0x000fe40008000000 */
[----:B------:R-:W-:Y:S01]  /*83b0*/  IMAD.U32 R111, RZ, RZ, UR12 ;  /* 0x0000000cff6f7e24 */ /* 0x000fe2000f8e00ff */
[----:B------:R-:W-:Y:S04]  /*83c0*/  UIADD3.X UR11, UPT, UPT, URZ, UR47, URZ, UP0, !UPT ;  /* 0x0000002fff0b7290 */ /* 0x000fe800087fe4ff */
[----:B------:R-:W-:Y:S03]  /*83d0*/  R2UR UR4, R111 ;  /* 0x000000006f0472ca */ /* 0x000fe600000e0000 */
[----:B------:R-:W-:Y:S02]  /*83e0*/  USHF.L.U32 UR5, UR9, 0x5, URZ ;  /* 0x0000000509057899 */ /* 0x000fe400080006ff */
[----:B------:R-:W-:Y:S09]  /*83f0*/  USHF.L.U32 UR6, UR8, 0x7, URZ ;  /* 0x0000000708067899 */ /* 0x000ff200080006ff */
[----:B------:R1:W-:Y:S01]  /*8400*/  UTMASTG.3D [UR4], [UR10] ;  /* 0x000000040a0073b5 */ /* 0x0003e20008010000 */
[----:B------:R0:W-:Y:S01]  /*8410*/  UTMACMDFLUSH ;  /* 0x00000000000079b7 */ /* 0x0001e20000000000 */
[----:B-1----:R-:W-:Y:S04]  /*8420*/  DEPBAR.LE SB0, 0x0 ;  /* 0x000080000000791a */ /* 0x002fe80000000000 */
.L_x_156:
[----:B------:R-:W-:Y:S05]  /*8430*/  BSYNC.RECONVERGENT B0 ;  /* 0x0000000000007941 */ /* 0x000fea0003800200 */
.L_x_155:
[----:B------:R-:W-:Y:S01]  /*8440*/  BAR.SYNC.DEFER_BLOCKING 0x1, 0x80 ;  /* 0x0042000000007b1d */ /* 0x000fe20000010000 */
[----:B------:R-:W-:Y:S01]  /*8450*/  ISETP.NE.AND P2, PT, R112, RZ, PT ;  /* 0x000000ff7000720c */ /* 0x000fe20003f45270 */
[----:B------:R-:W-:Y:S01]  /*8460*/  IMAD.IADD R94, R43, 0x1, R81 ;  /* 0x000000012b5e7824 */ /* 0x000fe200078e0251 */
[----:B------:R-:W-:Y:S01]  /*8470*/  ISETP.NE.AND P0, PT, R114, 0x2, PT ;  /* 0x000000027200780c */ /* 0x000fe20003f05270 */
[----:B------:R-:W-:Y:S01]  /*8480*/  IMAD.IADD R93, R45, 0x1, R92 ;  /* 0x000000012d5d7824 */ /* 0x000fe200078e025c */
[----:B------:R-:W-:Y:S02]  /*8490*/  ISETP.NE.AND P1, PT, R113, 0x4, PT ;  /* 0x000000047100780c */ /* 0x000fe40003f25270 */
[----:B------:R-:W-:Y:S02]  /*84a0*/  SEL R0, RZ, 0x1, P0 ;  /* 0x00000001ff007807 */ /* 0x000fe40000000000 */
[----:B------:R-:W-:Y:S02]  /*84b0*/  SEL R3, RZ, 0x1, P1 ;  /* 0x00000001ff037807 */ /* 0x000fe40000800000 */
[----:B------:R-:W-:Y:S02]  /*84c0*/  LOP3.LUT R109, R109, R0, RZ, 0x3c, !PT ;  /* 0x000000006d6d7212 */ /* 0x000fe400078e3cff */
[----:B------:R-:W-:Y:S02]  /*84d0*/  LOP3.LUT R110, R110, R3, RZ, 0x3c, !PT ;  /* 0x000000036e6e7212 */ /* 0x000fe400078e3cff */
[----:B------:R-:W-:Y:S02]  /*84e0*/  @P2 R2UR UR36, R107 ;  /* 0x000000006b2422ca */ /* 0x000fe400000e0000 */
[----:B------:R-:W-:Y:S02]  /*84f0*/  SEL R114, R114, RZ, P0 ;  /* 0x000000ff72727207 */ /* 0x000fe40000000000 */
[----:B------:R-:W-:Y:S01]  /*8500*/  SEL R44, R113, RZ, P1 ;  /* 0x000000ff712c7207 */ /* 0x000fe20000800000 */
[----:B------:R-:W-:Y:S10]  /*8510*/  @P2 BRA `(.L_x_157) ;  /* 0xffffffe400a02947 */ /* 0x000ff4000383ffff */
[----:B------:R-:W-:Y:S05]  /*8520*/  EXIT ;  /* 0x000000000000794d */ /* 0x000fea0003800000 */
.L_x_25:
[----:B--2---:R2:W4:Y:S02]  /*8530*/  SYNCS.PHASECHK.TRANS64.TRYWAIT P0, [R3+URZ+0x390], R2 ;  /* 0x00039002030075a7 */ /* 0x00452400080011ff */
[----:B----4-:R-:W-:Y:S05]  /*8540*/  @!P0 NANOSLEEP.SYNCS 0x989680 ;  /* 0x009896800000895d */ /* 0x010fea0003900000 */
[----:B------:R-:W4:Y:S02]  /*8550*/  @!P0 SYNCS.PHASECHK.TRANS64 P0, [R3+URZ+0x390], R2 ;  /* 0x00039002030085a7 */ /* 0x000f2400080010ff */
[----:B----4-:R-:W-:Y:S05]  /*8560*/  @!P0 BRA `(.L_x_25) ;  /* 0xfffffffc00f08947 */ /* 0x010fea000383ffff */
[----:B------:R-:W-:Y:S05]  /*8570*/  BRA `(.L_x_158) ;  /* 0xffffff9400f87947 */ /* 0x000fea000383ffff */
.L_x_28:
[----:B-1----:R-:W-:-:S07]  /*8580*/  MOV R2, UR33 ;  /* 0x0000002100027c02 */ /* 0x002fce0008000f00 */
.L_x_159:
[----:B-1----:R1:W2:Y:S02]  /*8590*/  SYNCS.PHASECHK.TRANS64.TRYWAIT P0, [R2+URZ+0x180], R5 ;  /* 0x00018005020075a7 */ /* 0x0022a400080011ff */
[----:B--2---:R-:W-:Y:S05]  /*85a0*/  @!P0 NANOSLEEP.SYNCS 0x989680 ;  /* 0x009896800000895d */ /* 0x004fea0003900000 */
[----:B------:R-:W2:Y:S02]  /*85b0*/  @!P0 SYNCS.PHASECHK.TRANS64 P0, [R2+URZ+0x180], R5 ;  /* 0x00018005020085a7 */ /* 0x000ea400080010ff */
[----:B--2---:R-:W-:Y:S05]  /*85c0*/  @!P0 BRA `(.L_x_159) ;  /* 0xfffffffc00f08947 */ /* 0x004fea000383ffff */
[----:B------:R-:W-:Y:S05]  /*85d0*/  BRA `(.L_x_27) ;  /* 0xffffff9800607947 */ /* 0x000fea000383ffff */
.L_x_35:
[----:B-1----:R-:W-:-:S07]  /*85e0*/  MOV R2, UR17 ;  /* 0x0000001100027c02 */ /* 0x002fce0008000f00 */
.L_x_160:
[----:B-1----:R1:W2:Y:S02]  /*85f0*/  SYNCS.PHASECHK.TRANS64.TRYWAIT P0, [R2+URZ+0x180], R5 ;  /* 0x00018005020075a7 */ /* 0x0022a400080011ff */
[----:B--2---:R-:W-:Y:S05]  /*8600*/  @!P0 NANOSLEEP.SYNCS 0x989680 ;  /* 0x009896800000895d */ /* 0x004fea0003900000 */
[----:B------:R-:W2:Y:S02]  /*8610*/  @!P0 SYNCS.PHASECHK.TRANS64 P0, [R2+URZ+0x180], R5 ;  /* 0x00018005020085a7 */ /* 0x000ea400080010ff */
[----:B--2---:R-:W-:Y:S05]  /*8620*/  @!P0 BRA `(.L_x_160) ;  /* 0xfffffffc00f08947 */ /* 0x004fea000383ffff */
[----:B------:R-:W-:Y:S05]  /*8630*/  BRA `(.L_x_34) ;  /* 0xffffff9c001c7947 */ /* 0x000fea000383ffff */
.L_x_40:
[----:B-1----:R1:W2:Y:S02]  /*8640*/  SYNCS.PHASECHK.TRANS64.TRYWAIT P0, [R2+URZ+0x320], R3 ;  /* 0x00032003020075a7 */ /* 0x0022a400080011ff */
[----:B--2---:R-:W-:Y:S05]  /*8650*/  @!P0 NANOSLEEP.SYNCS 0x989680 ;  /* 0x009896800000895d */ /* 0x004fea0003900000 */
[----:B------:R-:W2:Y:S02]  /*8660*/  @!P0 SYNCS.PHASECHK.TRANS64 P0, [R2+URZ+0x320], R3 ;  /* 0x00032003020085a7 */ /* 0x000ea400080010ff */
[----:B--2---:R-:W-:Y:S05]  /*8670*/  @!P0 BRA `(.L_x_40) ;  /* 0xfffffffc00f08947 */ /* 0x004fea000383ffff */
[----:B------:R-:W-:Y:S05]  /*8680*/  BRA `(.L_x_161) ;  /* 0xffffff9c00c07947 */ /* 0x000fea000383ffff */
.L_x_44:
[----:B---3--:R-:W-:-:S07]  /*8690*/  MOV R0, UR5 ;  /* 0x0000000500007c02 */ /* 0x008fce0008000f00 */
.L_x_162:
[----:B-1----:R1:W2:Y:S02]  /*86a0*/  SYNCS.PHASECHK.TRANS64.TRYWAIT P0, [R0+URZ], R3 ;  /* 0x00000003000075a7 */ /* 0x0022a400080011ff */
[----:B--2---:R-:W-:Y:S05]  /*86b0*/  @!P0 NANOSLEEP.SYNCS 0x989680 ;  /* 0x009896800000895d */ /* 0x004fea0003900000 */
[----:B------:R-:W2:Y:S02]  /*86c0*/  @!P0 SYNCS.PHASECHK.TRANS64 P0, [R0+URZ], R3 ;  /* 0x00000003000085a7 */ /* 0x000ea400080010ff */
[----:B--2---:R-:W-:Y:S05]  /*86d0*/  @!P0 BRA `(.L_x_162) ;  /* 0xfffffffc00f08947 */ /* 0x004fea000383ffff */
[----:B------:R-:W-:Y:S05]  /*86e0*/  BRA `(.L_x_163) ;  /* 0xffffffa400307947 */ /* 0x000fea000383ffff */
.L_x_45:
[----:B---3--:R-:W-:-:S07]  /*86f0*/  MOV R0, UR5 ;  /* 0x0000000500007c02 */ /* 0x008fce0008000f00 */
.L_x_164:
[----:B-1----:R1:W2:Y:S02]  /*8700*/  SYNCS.PHASECHK.TRANS64.TRYWAIT P0, [R0+URZ], R3 ;  /* 0x00000003000075a7 */ /* 0x0022a400080011ff */
[----:B--2---:R-:W-:Y:S05]  /*8710*/  @!P0 NANOSLEEP.SYNCS 0x989680 ;  /* 0x009896800000895d */ /* 0x004fea0003900000 */
[----:B------:R-:W2:Y:S02]  /*8720*/  @!P0 SYNCS.PHASECHK.TRANS64 P0, [R0+URZ], R3 ;  /* 0x00000003000085a7 */ /* 0x000ea400080010ff */
[----:B--2---:R-:W-:Y:S05]  /*8730*/  @!P0 BRA `(.L_x_164) ;  /* 0xfffffffc00f08947 */ /* 0x004fea000383ffff */
[----:B------:R-:W-:Y:S05]  /*8740*/  BRA `(.L_x_165) ;  /* 0xffffffa4003c7947 */ /* 0x000fea000383ffff */
.L_x_46:
[----:B---3--:R-:W-:-:S07]  /*8750*/  MOV R0, UR5 ;  /* 0x0000000500007c02 */ /* 0x008fce0008000f00 */
.L_x_166:
[----:B-1----:R1:W2:Y:S02]  /*8760*/  SYNCS.PHASECHK.TRANS64.TRYWAIT P0, [R0+URZ], R3 ;  /* 0x00000003000075a7 */ /* 0x0022a400080011ff */
[----:B--2---:R-:W-:Y:S05]  /*8770*/  @!P0 NANOSLEEP.SYNCS 0x989680 ;  /* 0x009896800000895d */ /* 0x004fea0003900000 */
[----:B------:R-:W2:Y:S02]  /*8780*/  @!P0 SYNCS.PHASECHK.TRANS64 P0, [R0+URZ], R3 ;  /* 0x00000003000085a7 */ /* 0x000ea400080010ff */
[----:B--2---:R-:W-:Y:S05]  /*8790*/  @!P0 BRA `(.L_x_166) ;  /* 0xfffffffc00f08947 */ /* 0x004fea000383ffff */
[----:B------:R-:W-:Y:S05]  /*87a0*/  BRA `(.L_x_167) ;  /* 0xffffffa400487947 */ /* 0x000fea000383ffff */
.L_x_47:
[----:B---3--:R-:W-:-:S07]  /*87b0*/  MOV R0, UR5 ;  /* 0x0000000500007c02 */ /* 0x008fce0008000f00 */
.L_x_168:
[----:B-1----:R1:W2:Y:S02]  /*87c0*/  SYNCS.PHASECHK.TRANS64.TRYWAIT P0, [R0+URZ], R3 ;  /* 0x00000003000075a7 */ /* 0x0022a400080011ff */
[----:B--2---:R-:W-:Y:S05]  /*87d0*/  @!P0 NANOSLEEP.SYNCS 0x989680 ;  /* 0x009896800000895d */ /* 0x004fea0003900000 */
[----:B------:R-:W2:Y:S02]  /*87e0*/  @!P0 SYNCS.PHASECHK.TRANS64 P0, [R0+URZ], R3 ;  /* 0x00000003000085a7 */ /* 0x000ea400080010ff */
[----:B--2---:R-:W-:Y:S05]  /*87f0*/  @!P0 BRA `(.L_x_168) ;  /* 0xfffffffc00f08947 */ /* 0x004fea000383ffff */
[----:B------:R-:W-:Y:S05]  /*8800*/  BRA `(.L_x_169) ;  /* 0xffffffa400547947 */ /* 0x000fea000383ffff */
.L_x_48:
[----:B---3--:R-:W-:-:S07]  /*8810*/  MOV R0, UR5 ;  /* 0x0000000500007c02 */ /* 0x008fce0008000f00 */
.L_x_170:
[----:B-1----:R1:W2:Y:S02]  /*8820*/  SYNCS.PHASECHK.TRANS64.TRYWAIT P0, [R0+URZ], R3 ;  /* 0x00000003000075a7 */ /* 0x0022a400080011ff */
[----:B--2---:R-:W-:Y:S05]  /*8830*/  @!P0 NANOSLEEP.SYNCS 0x989680 ;  /* 0x009896800000895d */ /* 0x004fea0003900000 */
[----:B------:R-:W2:Y:S02]  /*8840*/  @!P0 SYNCS.PHASECHK.TRANS64 P0, [R0+URZ], R3 ;  /* 0x00000003000085a7 */ /* 0x000ea400080010ff */
[----:B--2---:R-:W-:Y:S05]  /*8850*/  @!P0 BRA `(.L_x_170) ;  /* 0xfffffffc00f08947 */ /* 0x004fea000383ffff */
[----:B------:R-:W-:Y:S05]  /*8860*/  BRA `(.L_x_171) ;  /* 0xffffffa400607947 */ /* 0x000fea000383ffff */
.L_x_49:
[----:B---3--:R-:W-:-:S07]  /*8870*/  MOV R0, UR5 ;  /* 0x0000000500007c02 */ /* 0x008fce0008000f00 */
.L_x_172:
[----:B-1----:R1:W2:Y:S02]  /*8880*/  SYNCS.PHASECHK.TRANS64.TRYWAIT P0, [R0+URZ], R3 ;  /* 0x00000003000075a7 */ /* 0x0022a400080011ff */
[----:B--2---:R-:W-:Y:S05]  /*8890*/  @!P0 NANOSLEEP.SYNCS 0x989680 ;  /* 0x009896800000895d */ /* 0x004fea0003900000 */
[----:B------:R-:W2:Y:S02]  /*88a0*/  @!P0 SYNCS.PHASECHK.TRANS64 P0, [R0+URZ], R3 ;  /* 0x00000003000085a7 */ /* 0x000ea400080010ff */
[----:B--2---:R-:W-:Y:S05]  /*88b0*/  @!P0 BRA `(.L_x_172) ;  /* 0xfffffffc00f08947 */ /* 0x004fea000383ffff */
[----:B------:R-:W-:Y:S05]  /*88c0*/  BRA `(.L_x_173) ;  /* 0xffffffa4006c7947 */ /* 0x000fea000383ffff */
.L_x_50:
[----:B---3--:R-:W-:-:S07]  /*88d0*/  MOV R0, UR5 ;  /* 0x0000000500007c02 */ /* 0x008fce0008000f00 */
.L_x_174:
[----:B-1----:R1:W2:Y:S02]  /*88e0*/  SYNCS.PHASECHK.TRANS64.TRYWAIT P0, [R0+URZ], R3 ;  /* 0x00000003000075a7 */ /* 0x0022a400080011ff */
[----:B--2---:R-:W-:Y:S05]  /*88f0*/  @!P0 NANOSLEEP.SYNCS 0x989680 ;  /* 0x009896800000895d */ /* 0x004fea0003900000 */
[----:B------:R-:W2:Y:S02]  /*8900*/  @!P0 SYNCS.PHASECHK.TRANS64 P0, [R0+URZ], R3 ;  /* 0x00000003000085a7 */ /* 0x000ea400080010ff */
[----:B--2---:R-:W-:Y:S05]  /*8910*/  @!P0 BRA `(.L_x_174) ;  /* 0xfffffffc00f08947 */ /* 0x004fea000383ffff */
[----:B------:R-:W-:Y:S05]  /*8920*/  BRA `(.L_x_175) ;  /* 0xffffffa400787947 */ /* 0x000fea000383ffff */
.L_x_51:
[----:B---3--:R-:W-:-:S07]  /*8930*/  MOV R0, UR5 ;  /* 0x0000000500007c02 */ /* 0x008fce0008000f00 */
.L_x_176:
[----:B-1----:R1:W2:Y:S02]  /*8940*/  SYNCS.PHASECHK.TRANS64.TRYWAIT P0, [R0+URZ], R3 ;  /* 0x00000003000075a7 */ /* 0x0022a400080011ff */
[----:B--2---:R-:W-:Y:S05]  /*8950*/  @!P0 NANOSLEEP.SYNCS 0x989680 ;  /* 0x009896800000895d */ /* 0x004fea0003900000 */
[----:B------:R-:W2:Y:S02]  /*8960*/  @!P0 SYNCS.PHASECHK.TRANS64 P0, [R0+URZ], R3 ;  /* 0x00000003000085a7 */ /* 0x000ea400080010ff */
[----:B--2---:R-:W-:Y:S05]  /*8970*/  @!P0 BRA `(.L_x_176) ;  /* 0xfffffffc00f08947 */ /* 0x004fea000383ffff */
[----:B------:R-:W-:Y:S05]  /*8980*/  BRA `(.L_x_177) ;  /* 0xffffffa400847947 */ /* 0x000fea000383ffff */
.L_x_52:
[----:B---3--:R-:W-:-:S07]  /*8990*/  MOV R0, UR5 ;  /* 0x0000000500007c02 */ /* 0x008fce0008000f00 */
.L_x_178:
[----:B-1----:R1:W2:Y:S02]  /*89a0*/  SYNCS.PHASECHK.TRANS64.TRYWAIT P0, [R0+URZ], R3 ;  /* 0x00000003000075a7 */ /* 0x0022a400080011ff */
[----:B--2---:R-:W-:Y:S05]  /*89b0*/  @!P0 NANOSLEEP.SYNCS 0x989680 ;  /* 0x009896800000895d */ /* 0x004fea0003900000 */
[----:B------:R-:W2:Y:S02]  /*89c0*/  @!P0 SYNCS.PHASECHK.TRANS64 P0, [R0+URZ], R3 ;  /* 0x00000003000085a7 */ /* 0x000ea400080010ff */
[----:B--2---:R-:W-:Y:S05]  /*89d0*/  @!P0 BRA `(.L_x_178) ;  /* 0xfffffffc00f08947 */ /* 0x004fea000383ffff */
[----:B------:R-:W-:Y:S05]  /*89e0*/  BRA `(.L_x_179) ;  /* 0xffffffa400907947 */ /* 0x000fea000383ffff */
.L_x_53:
[----:B---3--:R-:W-:-:S07]  /*89f0*/  MOV R0, UR5 ;  /* 0x0000000500007c02 */ /* 0x008fce0008000f00 */
.L_x_180:
[----:B-1----:R1:W2:Y:S02]  /*8a00*/  SYNCS.PHASECHK.TRANS64.TRYWAIT P0, [R0+URZ], R3 ;  /* 0x00000003000075a7 */ /* 0x0022a400080011ff */
[----:B--2---:R-:W-:Y:S05]  /*8a10*/  @!P0 NANOSLEEP.SYNCS 0x989680 ;  /* 0x009896800000895d */ /* 0x004fea0003900000 */
[----:B------:R-:W2:Y:S02]  /*8a20*/  @!P0 SYNCS.PHASECHK.TRANS64 P0, [R0+URZ], R3 ;  /* 0x00000003000085a7 */ /* 0x000ea400080010ff */
[----:B--2---:R-:W-:Y:S05]  /*8a30*/  @!P0 BRA `(.L_x_180) ;  /* 0xfffffffc00f08947 */ /* 0x004fea000383ffff */
[----:B------:R-:W-:Y:S05]  /*8a40*/  BRA `(.L_x_181) ;  /* 0xffffffa4009c7947 */ /* 0x000fea000383ffff */
.L_x_54:
[----:B---3--:R-:W-:-:S07]  /*8a50*/  MOV R0, UR5 ;  /* 0x0000000500007c02 */ /* 0x008fce0008000f00 */
.L_x_182:
[----:B-1----:R1:W2:Y:S02]  /*8a60*/  SYNCS.PHASECHK.TRANS64.TRYWAIT P0, [R0+URZ], R3 ;  /* 0x00000003000075a7 */ /* 0x0022a400080011ff */
[----:B--2---:R-:W-:Y:S05]  /*8a70*/  @!P0 NANOSLEEP.SYNCS 0x989680 ;  /* 0x009896800000895d */ /* 0x004fea0003900000 */
[----:B------:R-:W2:Y:S02]  /*8a80*/  @!P0 SYNCS.PHASECHK.TRANS64 P0, [R0+URZ], R3 ;  /* 0x00000003000085a7 */ /* 0x000ea400080010ff */
[----:B--2---:R-:W-:Y:S05]  /*8a90*/  @!P0 BRA `(.L_x_182) ;  /* 0xfffffffc00f08947 */ /* 0x004fea000383ffff */
[----:B------:R-:W-:Y:S05]  /*8aa0*/  BRA `(.L_x_183) ;  /* 0xffffffa400a87947 */ /* 0x000fea000383ffff */
.L_x_55:
[----:B---3--:R-:W-:-:S07]  /*8ab0*/  MOV R0, UR5 ;  /* 0x0000000500007c02 */ /* 0x008fce0008000f00 */
.L_x_184:
[----:B-1----:R1:W2:Y:S02]  /*8ac0*/  SYNCS.PHASECHK.TRANS64.TRYWAIT P0, [R0+URZ], R3 ;  /* 0x00000003000075a7 */ /* 0x0022a400080011ff */
[----:B--2---:R-:W-:Y:S05]  /*8ad0*/  @!P0 NANOSLEEP.SYNCS 0x989680 ;  /* 0x009896800000895d */ /* 0x004fea0003900000 */
[----:B------:R-:W2:Y:S02]  /*8ae0*/  @!P0 SYNCS.PHASECHK.TRANS64 P0, [R0+URZ], R3 ;  /* 0x00000003000085a7 */ /* 0x000ea400080010ff */
[----:B--2---:R-:W-:Y:S05]  /*8af0*/  @!P0 BRA `(.L_x_184) ;  /* 0xfffffffc00f08947 */ /* 0x004fea000383ffff */
[----:B------:R-:W-:Y:S05]  /*8b00*/  BRA `(.L_x_185) ;  /* 0xffffffa400b47947 */ /* 0x000fea000383ffff */
.L_x_56:
[----:B---3--:R-:W-:-:S07]  /*8b10*/  MOV R0, UR5 ;  /* 0x0000000500007c02 */ /* 0x008fce0008000f00 */
.L_x_186:
[----:B-1----:R1:W2:Y:S02]  /*8b20*/  SYNCS.PHASECHK.TRANS64.TRYWAIT P0, [R0+URZ], R3 ;  /* 0x00000003000075a7 */ /* 0x0022a400080011ff */
[----:B--2---:R-:W-:Y:S05]  /*8b30*/  @!P0 NANOSLEEP.SYNCS 0x989680 ;  /* 0x009896800000895d */ /* 0x004fea0003900000 */
[----:B------:R-:W2:Y:S02]  /*8b40*/  @!P0 SYNCS.PHASECHK.TRANS64 P0, [R0+URZ], R3 ;  /* 0x00000003000085a7 */ /* 0x000ea400080010ff */
[----:B--2---:R-:W-:Y:S05]  /*8b50*/  @!P0 BRA `(.L_x_186) ;  /* 0xfffffffc00f08947 */ /* 0x004fea000383ffff */
[----:B------:R-:W-:Y:S05]  /*8b60*/  BRA `(.L_x_187) ;  /* 0xffffffa400c07947 */ /* 0x000fea000383ffff */
.L_x_57:
[----:B---3--:R-:W-:-:S07]  /*8b70*/  MOV R0, UR5 ;  /* 0x0000000500007c02 */ /* 0x008fce0008000f00 */
.L_x_188:
[----:B-1----:R1:W2:Y:S02]  /*8b80*/  SYNCS.PHASECHK.TRANS64.TRYWAIT P0, [R0+URZ], R3 ;  /* 0x00000003000075a7 */ /* 0x0022a400080011ff */
[----:B--2---:R-:W-:Y:S05]  /*8b90*/  @!P0 NANOSLEEP.SYNCS 0x989680 ;  /* 0x009896800000895d */ /* 0x004fea0003900000 */
[----:B------:R-:W2:Y:S02]  /*8ba0*/  @!P0 SYNCS.PHASECHK.TRANS64 P0, [R0+URZ], R3 ;  /* 0x00000003000085a7 */ /* 0x000ea400080010ff */
[----:B--2---:R-:W-:Y:S05]  /*8bb0*/  @!P0 BRA `(.L_x_188) ;  /* 0xfffffffc00f08947 */ /* 0x004fea000383ffff */
[----:B------:R-:W-:Y:S05]  /*8bc0*/  BRA `(.L_x_189) ;  /* 0xffffffa400cc7947 */ /* 0x000fea000383ffff */
.L_x_58:
[----:B---3--:R-:W-:-:S07]  /*8bd0*/  MOV R0, UR5 ;  /* 0x0000000500007c02 */ /* 0x008fce0008000f00 */
.L_x_190:
[----:B-1----:R1:W2:Y:S02]  /*8be0*/  SYNCS.PHASECHK.TRANS64.TRYWAIT P0, [R0+URZ], R3 ;  /* 0x00000003000075a7 */ /* 0x0022a400080011ff */
[----:B--2---:R-:W-:Y:S05]  /*8bf0*/  @!P0 NANOSLEEP.SYNCS 0x989680 ;  /* 0x009896800000895d */ /* 0x004fea0003900000 */
[----:B------:R-:W2:Y:S02]  /*8c00*/  @!P0 SYNCS.PHASECHK.TRANS64 P0, [R0+URZ], R3 ;  /* 0x00000003000085a7 */ /* 0x000ea400080010ff */
[----:B--2---:R-:W-:Y:S05]  /*8c10*/  @!P0 BRA `(.L_x_190) ;  /* 0xfffffffc00f08947 */ /* 0x004fea000383ffff */
[----:B------:R-:W-:Y:S05]  /*8c20*/  BRA `(.L_x_191) ;  /* 0xffffffa400d87947 */ /* 0x000fea000383ffff */
.L_x_59:
[----:B---3--:R-:W-:-:S07]  /*8c30*/  MOV R0, UR5 ;  /* 0x0000000500007c02 */ /* 0x008fce0008000f00 */
.L_x_192:
[----:B-1----:R1:W2:Y:S02]  /*8c40*/  SYNCS.PHASECHK.TRANS64.TRYWAIT P0, [R0+URZ], R3 ;  /* 0x00000003000075a7 */ /* 0x0022a400080011ff */
[----:B--2---:R-:W-:Y:S05]  /*8c50*/  @!P0 NANOSLEEP.SYNCS 0x989680 ;  /* 0x009896800000895d */ /* 0x004fea0003900000 */
[----:B------:R-:W2:Y:S02]  /*8c60*/  @!P0 SYNCS.PHASECHK.TRANS64 P0, [R0+URZ], R3 ;  /* 0x00000003000085a7 */ /* 0x000ea400080010ff */
[----:B--2---:R-:W-:Y:S05]  /*8c70*/  @!P0 BRA `(.L_x_192) ;  /* 0xfffffffc00f08947 */ /* 0x004fea000383ffff */
[----:B------:R-:W-:Y:S05]  /*8c80*/  BRA `(.L_x_193) ;  /* 0xffffffa400e47947 */ /* 0x000fea000383ffff */
.L_x_60:
[----:B---3--:R-:W-:-:S07]  /*8c90*/  MOV R0, UR5 ;  /* 0x0000000500007c02 */ /* 0x008fce0008000f00 */
.L_x_194:
[----:B-1----:R1:W2:Y:S02]  /*8ca0*/  SYNCS.PHASECHK.TRANS64.TRYWAIT P0, [R0+URZ], R3 ;  /* 0x00000003000075a7 */ /* 0x0022a400080011ff */
[----:B--2---:R-:W-:Y:S05]  /*8cb0*/  @!P0 NANOSLEEP.SYNCS 0x989680 ;  /* 0x009896800000895d */ /* 0x004fea0003900000 */
[----:B------:R-:W2:Y:S02]  /*8cc0*/  @!P0 SYNCS.PHASECHK.TRANS64 P0, [R0+URZ], R3 ;  /* 0x00000003000085a7 */ /* 0x000ea400080010ff */
[----:B--2---:R-:W-:Y:S05]  /*8cd0*/  @!P0 BRA `(.L_x_194) ;  /* 0xfffffffc00f08947 */ /* 0x004fea000383ffff */
[----:B------:R-:W-:Y:S05]  /*8ce0*/  BRA `(.L_x_195) ;  /* 0xffffffa400f07947 */ /* 0x000fea000383ffff */
.L_x_61:
[----:B---3--:R-:W-:-:S07]  /*8cf0*/  MOV R0, UR5 ;  /* 0x0000000500007c02 */ /* 0x008fce0008000f00 */
.L_x_196:
[----:B-1----:R1:W2:Y:S02]  /*8d00*/  SYNCS.PHASECHK.TRANS64.TRYWAIT P0, [R0+URZ], R3 ;  /* 0x00000003000075a7 */ /* 0x0022a400080011ff */
[----:B--2---:R-:W-:Y:S05]  /*8d10*/  @!P0 NANOSLEEP.SYNCS 0x989680 ;  /* 0x009896800000895d */ /* 0x004fea0003900000 */
[----:B------:R-:W2:Y:S02]  /*8d20*/  @!P0 SYNCS.PHASECHK.TRANS64 P0, [R0+URZ], R3 ;  /* 0x00000003000085a7 */ /* 0x000ea400080010ff */
[----:B--2---:R-:W-:Y:S05]  /*8d30*/  @!P0 BRA `(.L_x_196) ;  /* 0xfffffffc00f08947 */ /* 0x004fea000383ffff */
[----:B------:R-:W-:Y:S05]  /*8d40*/  BRA `(.L_x_197) ;  /* 0xffffffa400fc7947 */ /* 0x000fea000383ffff */
.L_x_62:
[----:B---3--:R-:W-:-:S07]  /*8d50*/  MOV R0, UR5 ;  /* 0x0000000500007c02 */ /* 0x008fce0008000f00 */
.L_x_198:
[----:B-1----:R1:W2:Y:S02]  /*8d60*/  SYNCS.PHASECHK.TRANS64.TRYWAIT P0, [R0+URZ], R3 ;  /* 0x00000003000075a7 */ /* 0x0022a400080011ff */
[----:B--2---:R-:W-:Y:S05]  /*8d70*/  @!P0 NANOSLEEP.SYNCS 0x989680 ;  /* 0x009896800000895d */ /* 0x004fea0003900000 */
[----:B------:R-:W2:Y:S02]  /*8d80*/  @!P0 SYNCS.PHASECHK.TRANS64 P0, [R0+URZ], R3 ;  /* 0x00000003000085a7 */ /* 0x000ea400080010ff */
[----:B--2---:R-:W-:Y:S05]  /*8d90*/  @!P0 BRA `(.L_x_198) ;  /* 0xfffffffc00f08947 */ /* 0x004fea000383ffff */
[----:B------:R-:W-:Y:S05]  /*8da0*/  BRA `(.L_x_199) ;  /* 0xffffffa800087947 */ /* 0x000fea000383ffff */
.L_x_63:
[----:B---3--:R-:W-:-:S07]  /*8db0*/  MOV R0, UR5 ;  /* 0x0000000500007c02 */ /* 0x008fce0008000f00 */
.L_x_200:
[----:B-1----:R1:W2:Y:S02]  /*8dc0*/  SYNCS.PHASECHK.TRANS64.TRYWAIT P0, [R0+URZ], R3 ;  /* 0x00000003000075a7 */ /* 0x0022a400080011ff */
[----:B--2---:R-:W-:Y:S05]  /*8dd0*/  @!P0 NANOSLEEP.SYNCS 0x989680 ;  /* 0x009896800000895d */ /* 0x004fea0003900000 */
[----:B------:R-:W2:Y:S02]  /*8de0*/  @!P0 SYNCS.PHASECHK.TRANS64 P0, [R0+URZ], R3 ;  /* 0x00000003000085a7 */ /* 0x000ea400080010ff */
[----:B--2---:R-:W-:Y:S05]  /*8df0*/  @!P0 BRA `(.L_x_200) ;  /* 0xfffffffc00f08947 */ /* 0x004fea000383ffff */
[----:B------:R-:W-:Y:S05]  /*8e00*/  BRA `(.L_x_201) ;  /* 0xffffffa800147947 */ /* 0x000fea000383ffff */
.L_x_64:
[----:B---3--:R-:W-:-:S07]  /*8e10*/  MOV R0, UR5 ;  /* 0x0000000500007c02 */ /* 0x008fce0008000f00 */
.L_x_202:
[----:B-1----:R1:W2:Y:S02]  /*8e20*/  SYNCS.PHASECHK.TRANS64.TRYWAIT P0, [R0+URZ], R3 ;  /* 0x00000003000075a7 */ /* 0x0022a400080011ff */
[----:B--2---:R-:W-:Y:S05]  /*8e30*/  @!P0 NANOSLEEP.SYNCS 0x989680 ;  /* 0x009896800000895d */ /* 0x004fea0003900000 */
[----:B------:R-:W2:Y:S02]  /*8e40*/  @!P0 SYNCS.PHASECHK.TRANS64 P0, [R0+URZ], R3 ;  /* 0x00000003000085a7 */ /* 0x000ea400080010ff */
[----:B--2---:R-:W-:Y:S05]  /*8e50*/  @!P0 BRA `(.L_x_202) ;  /* 0xfffffffc00f08947 */ /* 0x004fea000383ffff */
[----:B------:R-:W-:Y:S05]  /*8e60*/  BRA `(.L_x_203) ;  /* 0xffffffa800207947 */ /* 0x000fea000383ffff */
.L_x_65:
[----:B---3--:R-:W-:-:S07]  /*8e70*/  MOV R0, UR5 ;  /* 0x0000000500007c02 */ /* 0x008fce0008000f00 */
.L_x_204:
[----:B-1----:R1:W2:Y:S02]  /*8e80*/  SYNCS.PHASECHK.TRANS64.TRYWAIT P0, [R0+URZ], R3 ;  /* 0x00000003000075a7 */ /* 0x0022a400080011ff */
[----:B--2---:R-:W-:Y:S05]  /*8e90*/  @!P0 NANOSLEEP.SYNCS 0x989680 ;  /* 0x009896800000895d */ /* 0x004fea0003900000 */
[----:B------:R-:W2:Y:S02]  /*8ea0*/  @!P0 SYNCS.PHASECHK.TRANS64 P0, [R0+URZ], R3 ;  /* 0x00000003000085a7 */ /* 0x000ea400080010ff */
[----:B--2---:R-:W-:Y:S05]  /*8eb0*/  @!P0 BRA `(.L_x_204) ;  /* 0xfffffffc00f08947 */ /* 0x004fea000383ffff */
[----:B------:R-:W-:Y:S05]  /*8ec0*/  BRA `(.L_x_205) ;  /* 0xffffffa8002c7947 */ /* 0x000fea000383ffff */
.L_x_66:
[----:B---3--:R-:W-:-:S07]  /*8ed0*/  MOV R0, UR5 ;  /* 0x0000000500007c02 */ /* 0x008fce0008000f00 */
.L_x_206:
[----:B-1----:R1:W2:Y:S02]  /*8ee0*/  SYNCS.PHASECHK.TRANS64.TRYWAIT P0, [R0+URZ], R3 ;  /* 0x00000003000075a7 */ /* 0x0022a400080011ff */
[----:B--2---:R-:W-:Y:S05]  /*8ef0*/  @!P0 NANOSLEEP.SYNCS 0x989680 ;  /* 0x009896800000895d */ /* 0x004fea0003900000 */
[----:B------:R-:W2:Y:S02]  /*8f00*/  @!P0 SYNCS.PHASECHK.TRANS64 P0, [R0+URZ], R3 ;  /* 0x00000003000085a7 */ /* 0x000ea400080010ff */
[----:B--2---:R-:W-:Y:S05]  /*8f10*/  @!P0 BRA `(.L_x_206) ;  /* 0xfffffffc00f08947 */ /* 0x004fea000383ffff */
[----:B------:R-:W-:Y:S05]  /*8f20*/  BRA `(.L_x_207) ;  /* 0xffffffa800387947 */ /* 0x000fea000383ffff */
.L_x_67:
[----:B---3--:R-:W-:-:S07]  /*8f30*/  MOV R0, UR5 ;  /* 0x0000000500007c02 */ /* 0x008fce0008000f00 */
.L_x_208:
[----:B-1----:R1:W2:Y:S02]  /*8f40*/  SYNCS.PHASECHK.TRANS64.TRYWAIT P0, [R0+URZ], R3 ;  /* 0x00000003000075a7 */ /* 0x0022a400080011ff */
[----:B--2---:R-:W-:Y:S05]  /*8f50*/  @!P0 NANOSLEEP.SYNCS 0x989680 ;  /* 0x009896800000895d */ /* 0x004fea0003900000 */
[----:B------:R-:W2:Y:S02]  /*8f60*/  @!P0 SYNCS.PHASECHK.TRANS64 P0, [R0+URZ], R3 ;  /* 0x00000003000085a7 */ /* 0x000ea400080010ff */
[----:B--2---:R-:W-:Y:S05]  /*8f70*/  @!P0 BRA `(.L_x_208) ;  /* 0xfffffffc00f08947 */ /* 0x004fea000383ffff */
[----:B------:R-:W-:Y:S05]  /*8f80*/  BRA `(.L_x_209) ;  /* 0xffffffa800447947 */ /* 0x000fea000383ffff */
.L_x_68:
[----:B---3--:R-:W-:-:S07]  /*8f90*/  MOV R0, UR5 ;  /* 0x0000000500007c02 */ /* 0x008fce0008000f00 */
.L_x_210:
[----:B-1----:R1:W2:Y:S02]  /*8fa0*/  SYNCS.PHASECHK.TRANS64.TRYWAIT P0, [R0+URZ], R3 ;  /* 0x00000003000075a7 */ /* 0x0022a400080011ff */
[----:B--2---:R-:W-:Y:S05]  /*8fb0*/  @!P0 NANOSLEEP.SYNCS 0x989680 ;  /* 0x009896800000895d */ /* 0x004fea0003900000 */
[----:B------:R-:W2:Y:S02]  /*8fc0*/  @!P0 SYNCS.PHASECHK.TRANS64 P0, [R0+URZ], R3 ;  /* 0x00000003000085a7 */ /* 0x000ea400080010ff */
[----:B--2---:R-:W-:Y:S05]  /*8fd0*/  @!P0 BRA `(.L_x_210) ;  /* 0xfffffffc00f08947 */ /* 0x004fea000383ffff */
[----:B------:R-:W-:Y:S05]  /*8fe0*/  BRA `(.L_x_211) ;  /* 0xffffffa800507947 */ /* 0x000fea000383ffff */
.L_x_69:
[----:B---3--:R-:W-:-:S07]  /*8ff0*/  MOV R0, UR5 ;  /* 0x0000000500007c02 */ /* 0x008fce0008000f00 */
.L_x_212:
[----:B-1----:R1:W2:Y:S02]  /*9000*/  SYNCS.PHASECHK.TRANS64.TRYWAIT P0, [R0+URZ], R3 ;  /* 0x00000003000075a7 */ /* 0x0022a400080011ff */
[----:B--2---:R-:W-:Y:S05]  /*9010*/  @!P0 NANOSLEEP.SYNCS 0x989680 ;  /* 0x009896800000895d */ /* 0x004fea0003900000 */
[----:B------:R-:W2:Y:S02]  /*9020*/  @!P0 SYNCS.PHASECHK.TRANS64 P0, [R0+URZ], R3 ;  /* 0x00000003000085a7 */ /* 0x000ea400080010ff */
[----:B--2---:R-:W-:Y:S05]  /*9030*/  @!P0 BRA `(.L_x_212) ;  /* 0xfffffffc00f08947 */ /* 0x004fea000383ffff */
[----:B------:R-:W-:Y:S05]  /*9040*/  BRA `(.L_x_213) ;  /* 0xffffffa8005c7947 */ /* 0x000fea000383ffff */
.L_x_70:
[----:B---3--:R-:W-:-:S07]  /*9050*/  MOV R0, UR5 ;  /* 0x0000000500007c02 */ /* 0x008fce0008000f00 */
.L_x_214:
[----:B-1----:R1:W2:Y:S02]  /*9060*/  SYNCS.PHASECHK.TRANS64.TRYWAIT P0, [R0+URZ], R3 ;  /* 0x00000003000075a7 */ /* 0x0022a400080011ff */
[----:B--2---:R-:W-:Y:S05]  /*9070*/  @!P0 NANOSLEEP.SYNCS 0x989680 ;  /* 0x009896800000895d */ /* 0x004fea0003900000 */
[----:B------:R-:W2:Y:S02]  /*9080*/  @!P0 SYNCS.PHASECHK.TRANS64 P0, [R0+URZ], R3 ;  /* 0x00000003000085a7 */ /* 0x000ea400080010ff */
[----:B--2---:R-:W-:Y:S05]  /*9090*/  @!P0 BRA `(.L_x_214) ;  /* 0xfffffffc00f08947 */ /* 0x004fea000383ffff */
[----:B------:R-:W-:Y:S05]  /*90a0*/  BRA `(.L_x_215) ;  /* 0xffffffa800687947 */ /* 0x000fea000383ffff */
.L_x_71:
[----:B---3--:R-:W-:-:S07]  /*90b0*/  MOV R0, UR5 ;  /* 0x0000000500007c02 */ /* 0x008fce0008000f00 */
.L_x_216:
[----:B-1----:R1:W2:Y:S02]  /*90c0*/  SYNCS.PHASECHK.TRANS64.TRYWAIT P0, [R0+URZ], R3 ;  /* 0x00000003000075a7 */ /* 0x0022a400080011ff */
[----:B--2---:R-:W-:Y:S05]  /*90d0*/  @!P0 NANOSLEEP.SYNCS 0x989680 ;  /* 0x009896800000895d */ /* 0x004fea0003900000 */
[----:B------:R-:W2:Y:S02]  /*90e0*/  @!P0 SYNCS.PHASECHK.TRANS64 P0, [R0+URZ], R3 ;  /* 0x00000003000085a7 */ /* 0x000ea400080010ff */
[----:B--2---:R-:W-:Y:S05]  /*90f0*/  @!P0 BRA `(.L_x_216) ;  /* 0xfffffffc00f08947 */ /* 0x004fea000383ffff */
[----:B------:R-:W-:Y:S05]  /*9100*/  BRA `(.L_x_217) ;  /* 0xffffffa800747947 */ /* 0x000fea000383ffff */
.L_x_72:
[----:B---3--:R-:W-:-:S07]  /*9110*/  MOV R0, UR5 ;  /* 0x0000000500007c02 */ /* 0x008fce0008000f00 */
.L_x_218:
[----:B-1----:R1:W2:Y:S02]  /*9120*/  SYNCS.PHASECHK.TRANS64.TRYWAIT P0, [R0+URZ], R3 ;  /* 0x00000003000075a7 */ /* 0x0022a400080011ff */
[----:B--2---:R-:W-:Y:S05]  /*9130*/  @!P0 NANOSLEEP.SYNCS 0x989680 ;  /* 0x009896800000895d */ /* 0x004fea0003900000 */
[----:B------:R-:W2:Y:S02]  /*9140*/  @!P0 SYNCS.PHASECHK.TRANS64 P0, [R0+URZ], R3 ;  /* 0x00000003000085a7 */ /* 0x000ea400080010ff */
[----:B--2---:R-:W-:Y:S05]  /*9150*/  @!P0 BRA `(.L_x_218) ;  /* 0xfffffffc00f08947 */ /* 0x004fea000383ffff */
[----:B------:R-:W-:Y:S05]  /*9160*/  BRA `(.L_x_219) ;  /* 0xffffffa800807947 */ /* 0x000fea000383ffff */
.L_x_73:
[----:B---3--:R-:W-:-:S07]  /*9170*/  MOV R0, UR5 ;  /* 0x0000000500007c02 */ /* 0x008fce0008000f00 */
.L_x_220:
[----:B-1----:R1:W2:Y:S02]  /*9180*/  SYNCS.PHASECHK.TRANS64.TRYWAIT P0, [R0+URZ], R3 ;  /* 0x00000003000075a7 */ /* 0x0022a400080011ff */
[----:B--2---:R-:W-:Y:S05]  /*9190*/  @!P0 NANOSLEEP.SYNCS 0x989680 ;  /* 0x009896800000895d */ /* 0x004fea0003900000 */
[----:B------:R-:W2:Y:S02]  /*91a0*/  @!P0 SYNCS.PHASECHK.TRANS64 P0, [R0+URZ], R3 ;  /* 0x00000003000085a7 */ /* 0x000ea400080010ff */
[----:B--2---:R-:W-:Y:S05]  /*91b0*/  @!P0 BRA `(.L_x_220) ;  /* 0xfffffffc00f08947 */ /* 0x004fea000383ffff */
[----:B------:R-:W-:Y:S05]  /*91c0*/  BRA `(.L_x_221) ;  /* 0xffffffa8008c7947 */ /* 0x000fea000383ffff */
.L_x_74:
[----:B---3--:R-:W-:-:S07]  /*91d0*/  MOV R0, UR5 ;  /* 0x0000000500007c02 */ /* 0x008fce0008000f00 */
.L_x_222:
[----:B-1----:R1:W2:Y:S02]  /*91e0*/  SYNCS.PHASECHK.TRANS64.TRYWAIT P0, [R0+URZ], R3 ;  /* 0x00000003000075a7 */ /* 0x0022a400080011ff */
[----:B--2---:R-:W-:Y:S05]  /*91f0*/  @!P0 NANOSLEEP.SYNCS 0x989680 ;  /* 0x009896800000895d */ /* 0x004fea0003900000 */
[----:B------:R-:W2:Y:S02]  /*9200*/  @!P0 SYNCS.PHASECHK.TRANS64 P0, [R0+URZ], R3 ;  /* 0x00000003000085a7 */ /* 0x000ea400080010ff */
[----:B--2---:R-:W-:Y:S05]  /*9210*/  @!P0 BRA `(.L_x_222) ;  /* 0xfffffffc00f08947 */ /* 0x004fea000383ffff */
[----:B------:R-:W-:Y:S05]  /*9220*/  BRA `(.L_x_223) ;  /* 0xffffffa800987947 */ /* 0x000fea000383ffff */
.L_x_75:
[----:B---3--:R-:W-:-:S07]  /*9230*/  MOV R0, UR5 ;  /* 0x0000000500007c02 */ /* 0x008fce0008000f00 */
.L_x_224:
[----:B-1----:R1:W2:Y:S02]  /*9240*/  SYNCS.PHASECHK.TRANS64.TRYWAIT P0, [R0+URZ], R3 ;  /* 0x00000003000075a7 */ /* 0x0022a400080011ff */
[----:B--2---:R-:W-:Y:S05]  /*9250*/  @!P0 NANOSLEEP.SYNCS 0x989680 ;  /* 0x009896800000895d */ /* 0x004fea0003900000 */
[----:B------:R-:W2:Y:S02]  /*9260*/  @!P0 SYNCS.PHASECHK.TRANS64 P0, [R0+URZ], R3 ;  /* 0x00000003000085a7 */ /* 0x000ea400080010ff */
[----:B--2---:R-:W-:Y:S05]  /*9270*/  @!P0 BRA `(.L_x_224) ;  /* 0xfffffffc00f08947 */ /* 0x004fea000383ffff */
[----:B------:R-:W-:Y:S05]  /*9280*/  BRA `(.L_x_225) ;  /* 0xffffffa800a47947 */ /* 0x000fea000383ffff */
.L_x_76:
[----:B---3--:R-:W-:-:S07]  /*9290*/  MOV R0, UR5 ;  /* 0x0000000500007c02 */ /* 0x008fce0008000f00 */
.L_x_226:
[----:B-1----:R1:W2:Y:S02]  /*92a0*/  SYNCS.PHASECHK.TRANS64.TRYWAIT P0, [R0+URZ], R3 ;  /* 0x00000003000075a7 */ /* 0x0022a400080011ff */
[----:B--2---:R-:W-:Y:S05]  /*92b0*/  @!P0 NANOSLEEP.SYNCS 0x989680 ;  /* 0x009896800000895d */ /* 0x004fea0003900000 */
[----:B------:R-:W2:Y:S02]  /*92c0*/  @!P0 SYNCS.PHASECHK.TRANS64 P0, [R0+URZ], R3 ;  /* 0x00000003000085a7 */ /* 0x000ea400080010ff */
[----:B--2---:R-:W-:Y:S05]  /*92d0*/  @!P0 BRA `(.L_x_226) ;  /* 0xfffffffc00f08947 */ /* 0x004fea000383ffff */
[----:B------:R-:W-:Y:S05]  /*92e0*/  BRA `(.L_x_227) ;  /* 0xffffffa800b07947 */ /* 0x000fea000383ffff */
.L_x_77:
[----:B---3--:R-:W-:-:S07]  /*92f0*/  MOV R0, UR5 ;  /* 0x0000000500007c02 */ /* 0x008fce0008000f00 */
.L_x_228:
[----:B-1----:R1:W2:Y:S02]  /*9300*/  SYNCS.PHASECHK.TRANS64.TRYWAIT P0, [R0+URZ], R3 ;  /* 0x00000003000075a7 */ /* 0x0022a400080011ff */
[----:B--2---:R-:W-:Y:S05]  /*9310*/  @!P0 NANOSLEEP.SYNCS 0x989680 ;  /* 0x009896800000895d */ /* 0x004fea0003900000 */
[----:B------:R-:W2:Y:S02]  /*9320*/  @!P0 SYNCS.PHASECHK.TRANS64 P0, [R0+URZ], R3 ;  /* 0x00000003000085a7 */ /* 0x000ea400080010ff */
[----:B--2---:R-:W-:Y:S05]  /*9330*/  @!P0 BRA `(.L_x_228) ;  /* 0xfffffffc00f08947 */ /* 0x004fea000383ffff */
[----:B------:R-:W-:Y:S05]  /*9340*/  BRA `(.L_x_229) ;  /* 0xffffffa800bc7947 */ /* 0x000fea000383ffff */
.L_x_78:
[----:B---3--:R-:W-:-:S07]  /*9350*/  MOV R0, UR5 ;  /* 0x0000000500007c02 */ /* 0x008fce0008000f00 */
.L_x_230:
[----:B-1----:R1:W2:Y:S02]  /*9360*/  SYNCS.PHASECHK.TRANS64.TRYWAIT P0, [R0+URZ], R3 ;  /* 0x00000003000075a7 */ /* 0x0022a400080011ff */
[----:B--2---:R-:W-:Y:S05]  /*9370*/  @!P0 NANOSLEEP.SYNCS 0x989680 ;  /* 0x009896800000895d */ /* 0x004fea0003900000 */
[----:B------:R-:W2:Y:S02]  /*9380*/  @!P0 SYNCS.PHASECHK.TRANS64 P0, [R0+URZ], R3 ;  /* 0x00000003000085a7 */ /* 0x000ea400080010ff */
[----:B--2---:R-:W-:Y:S05]  /*9390*/  @!P0 BRA `(.L_x_230) ;  /* 0xfffffffc00f08947 */ /* 0x004fea000383ffff */
[----:B------:R-:W-:Y:S05]  /*93a0*/  BRA `(.L_x_231) ;  /* 0xffffffa800c87947 */ /* 0x000fea000383ffff */
.L_x_79:
[----:B---3--:R-:W-:-:S07]  /*93b0*/  MOV R0, UR5 ;  /* 0x0000000500007c02 */ /* 0x008fce0008000f00 */
.L_x_232:
[----:B-1----:R1:W2:Y:S02]  /*93c0*/  SYNCS.PHASECHK.TRANS64.TRYWAIT P0, [R0+URZ], R3 ;  /* 0x00000003000075a7 */ /* 0x0022a400080011ff */
[----:B--2---:R-:W-:Y:S05]  /*93d0*/  @!P0 NANOSLEEP.SYNCS 0x989680 ;  /* 0x009896800000895d */ /* 0x004fea0003900000 */
[----:B------:R-:W2:Y:S02]  /*93e0*/  @!P0 SYNCS.PHASECHK.TRANS64 P0, [R0+URZ], R3 ;  /* 0x00000003000085a7 */ /* 0x000ea400080010ff */
[----:B--2---:R-:W-:Y:S05]  /*93f0*/  @!P0 BRA `(.L_x_232) ;  /* 0xfffffffc00f08947 */ /* 0x004fea000383ffff */
[----:B------:R-:W-:Y:S05]  /*9400*/  BRA `(.L_x_233) ;  /* 0xffffffa800d47947 */ /* 0x000fea000383ffff */
.L_x_80:
[----:B---3--:R-:W-:-:S07]  /*9410*/  MOV R0, UR5 ;  /* 0x0000000500007c02 */ /* 0x008fce0008000f00 */
.L_x_234:
[----:B-1----:R1:W2:Y:S02]  /*9420*/  SYNCS.PHASECHK.TRANS64.TRYWAIT P0, [R0+URZ], R3 ;  /* 0x00000003000075a7 */ /* 0x0022a400080011ff */
[----:B--2---:R-:W-:Y:S05]  /*9430*/  @!P0 NANOSLEEP.SYNCS 0x989680 ;  /* 0x009896800000895d */ /* 0x004fea0003900000 */
[----:B------:R-:W2:Y:S02]  /*9440*/  @!P0 SYNCS.PHASECHK.TRANS64 P0, [R0+URZ], R3 ;  /* 0x00000003000085a7 */ /* 0x000ea400080010ff */
[----:B--2---:R-:W-:Y:S05]  /*9450*/  @!P0 BRA `(.L_x_234) ;  /* 0xfffffffc00f08947 */ /* 0x004fea000383ffff */
[----:B------:R-:W-:Y:S05]  /*9460*/  BRA `(.L_x_235) ;  /* 0xffffffa800e07947 */ /* 0x000fea000383ffff */
.L_x_81:
[----:B---3--:R-:W-:-:S07]  /*9470*/  MOV R0, UR5 ;  /* 0x0000000500007c02 */ /* 0x008fce0008000f00 */
.L_x_236:
[----:B-1----:R1:W2:Y:S02]  /*9480*/  SYNCS.PHASECHK.TRANS64.TRYWAIT P0, [R0+URZ], R3 ;  /* 0x00000003000075a7 */ /* 0x0022a400080011ff */
[----:B--2---:R-:W-:Y:S05]  /*9490*/  @!P0 NANOSLEEP.SYNCS 0x989680 ;  /* 0x009896800000895d */ /* 0x004fea0003900000 */
[----:B------:R-:W2:Y:S02]  /*94a0*/  @!P0 SYNCS.PHASECHK.TRANS64 P0, [R0+URZ], R3 ;  /* 0x00000003000085a7 */ /* 0x000ea400080010ff */
[----:B--2---:R-:W-:Y:S05]  /*94b0*/  @!P0 BRA `(.L_x_236) ;  /* 0xfffffffc00f08947 */ /* 0x004fea000383ffff */
[----:B------:R-:W-:Y:S05]  /*94c0*/  BRA `(.L_x_237) ;  /* 0xffffffa800ec7947 */ /* 0x000fea000383ffff */
.L_x_82:
[----:B---3--:R-:W-:-:S07]  /*94d0*/  MOV R0, UR5 ;  /* 0x0000000500007c02 */ /* 0x008fce0008000f00 */
.L_x_238:
[----:B-1----:R1:W2:Y:S02]  /*94e0*/  SYNCS.PHASECHK.TRANS64.TRYWAIT P0, [R0+URZ], R3 ;  /* 0x00000003000075a7 */ /* 0x0022a400080011ff */
[----:B--2---:R-:W-:Y:S05]  /*94f0*/  @!P0 NANOSLEEP.SYNCS 0x989680 ;  /* 0x009896800000895d */ /* 0x004fea0003900000 */
[----:B------:R-:W2:Y:S02]  /*9500*/  @!P0 SYNCS.PHASECHK.TRANS64 P0, [R0+URZ], R3 ;  /* 0x00000003000085a7 */ /* 0x000ea400080010ff */
[----:B--2---:R-:W-:Y:S05]  /*9510*/  @!P0 BRA `(.L_x_238) ;  /* 0xfffffffc00f08947 */ /* 0x004fea000383ffff */
[----:B------:R-:W-:Y:S05]  /*9520*/  BRA `(.L_x_239) ;  /* 0xffffffa800f87947 */ /* 0x000fea000383ffff */
.L_x_83:
[----:B---3--:R-:W-:-:S07]  /*9530*/  MOV R0, UR5 ;  /* 0x0000000500007c02 */ /* 0x008fce0008000f00 */
.L_x_240:
[----:B-1----:R1:W2:Y:S02]  /*9540*/  SYNCS.PHASECHK.TRANS64.TRYWAIT P0, [R0+URZ], R3 ;  /* 0x00000003000075a7 */ /* 0x0022a400080011ff */
[----:B--2---:R-:W-:Y:S05]  /*9550*/  @!P0 NANOSLEEP.SYNCS 0x989680 ;  /* 0x009896800000895d */ /* 0x004fea0003900000 */
[----:B------:R-:W2:Y:S02]  /*9560*/  @!P0 SYNCS.PHASECHK.TRANS64 P0, [R0+URZ], R3 ;  /* 0x00000003000085a7 */ /* 0x000ea400080010ff */
[----:B--2---:R-:W-:Y:S05]  /*9570*/  @!P0 BRA `(.L_x_240) ;  /* 0xfffffffc00f08947 */ /* 0x004fea000383ffff */
[----:B------:R-:W-:Y:S05]  /*9580*/  BRA `(.L_x_241) ;  /* 0xffffffac00047947 */ /* 0x000fea000383ffff */
.L_x_84:
[----:B---3--:R-:W-:-:S07]  /*9590*/  MOV R0, UR5 ;  /* 0x0000000500007c02 */ /* 0x008fce0008000f00 */
.L_x_242:
[----:B-1----:R1:W2:Y:S02]  /*95a0*/  SYNCS.PHASECHK.TRANS64.TRYWAIT P0, [R0+URZ], R3 ;  /* 0x00000003000075a7 */ /* 0x0022a400080011ff */
[----:B--2---:R-:W-:Y:S05]  /*95b0*/  @!P0 NANOSLEEP.SYNCS 0x989680 ;  /* 0x009896800000895d */ /* 0x004fea0003900000 */
[----:B------:R-:W2:Y:S02]  /*95c0*/  @!P0 SYNCS.PHASECHK.TRANS64 P0, [R0+URZ], R3 ;  /* 0x00000003000085a7 */ /* 0x000ea400080010ff */
[----:B--2---:R-:W-:Y:S05]  /*95d0*/  @!P0 BRA `(.L_x_242) ;  /* 0xfffffffc00f08947 */ /* 0x004fea000383ffff */
[----:B------:R-:W-:Y:S05]  /*95e0*/  BRA `(.L_x_243) ;  /* 0xffffffac00107947 */ /* 0x000fea000383ffff */
.L_x_85:
[----:B---3--:R-:W-:-:S07]  /*95f0*/  MOV R0, UR5 ;  /* 0x0000000500007c02 */ /* 0x008fce0008000f00 */
.L_x_244:
[----:B-1----:R1:W2:Y:S02]  /*9600*/  SYNCS.PHASECHK.TRANS64.TRYWAIT P0, [R0+URZ], R3 ;  /* 0x00000003000075a7 */ /* 0x0022a400080011ff */
[----:B--2---:R-:W-:Y:S05]  /*9610*/  @!P0 NANOSLEEP.SYNCS 0x989680 ;  /* 0x009896800000895d */ /* 0x004fea0003900000 */
[----:B------:R-:W2:Y:S02]  /*9620*/  @!P0 SYNCS.PHASECHK.TRANS64 P0, [R0+URZ], R3 ;  /* 0x00000003000085a7 */ /* 0x000ea400080010ff */
[----:B--2---:R-:W-:Y:S05]  /*9630*/  @!P0 BRA `(.L_x_244) ;  /* 0xfffffffc00f08947 */ /* 0x004fea000383ffff */
[----:B------:R-:W-:Y:S05]  /*9640*/  BRA `(.L_x_245) ;  /* 0xffffffac001c7947 */ /* 0x000fea000383ffff */
.L_x_86:
[----:B---3--:R-:W-:-:S07]  /*9650*/  MOV R0, UR5 ;  /* 0x0000000500007c02 */ /* 0x008fce0008000f00 */
.L_x_246:
[----:B-1----:R1:W2:Y:S02]  /*9660*/  SYNCS.PHASECHK.TRANS64.TRYWAIT P0, [R0+URZ], R3 ;  /* 0x00000003000075a7 */ /* 0x0022a400080011ff */
[----:B--2---:R-:W-:Y:S05]  /*9670*/  @!P0 NANOSLEEP.SYNCS 0x989680 ;  /* 0x009896800000895d */ /* 0x004fea0003900000 */
[----:B------:R-:W2:Y:S02]  /*9680*/  @!P0 SYNCS.PHASECHK.TRANS64 P0, [R0+URZ], R3 ;  /* 0x00000003000085a7 */ /* 0x000ea400080010ff */
[----:B--2---:R-:W-:Y:S05]  /*9690*/  @!P0 BRA `(.L_x_246) ;  /* 0xfffffffc00f08947 */ /* 0x004fea000383ffff */
[----:B------:R-:W-:Y:S05]  /*96a0*/  BRA `(.L_x_247) ;  /* 0xffffffac00287947 */ /* 0x000fea000383ffff */
.L_x_87:
[----:B---3--:R-:W-:-:S07]  /*96b0*/  MOV R0, UR5 ;  /* 0x0000000500007c02 */ /* 0x008fce0008000f00 */
.L_x_248:
[----:B-1----:R1:W2:Y:S02]  /*96c0*/  SYNCS.PHASECHK.TRANS64.TRYWAIT P0, [R0+URZ], R3 ;  /* 0x00000003000075a7 */ /* 0x0022a400080011ff */
[----:B--2---:R-:W-:Y:S05]  /*96d0*/  @!P0 NANOSLEEP.SYNCS 0x989680 ;  /* 0x009896800000895d */ /* 0x004fea0003900000 */
[----:B------:R-:W2:Y:S02]  /*96e0*/  @!P0 SYNCS.PHASECHK.TRANS64 P0, [R0+URZ], R3 ;  /* 0x00000003000085a7 */ /* 0x000ea400080010ff */
[----:B--2---:R-:W-:Y:S05]  /*96f0*/  @!P0 BRA `(.L_x_248) ;  /* 0xfffffffc00f08947 */ /* 0x004fea000383ffff */
[----:B------:R-:W-:Y:S05]  /*9700*/  BRA `(.L_x_249) ;  /* 0xffffffac00347947 */ /* 0x000fea000383ffff */
.L_x_88:
[----:B---3--:R-:W-:-:S07]  /*9710*/  MOV R0, UR5 ;  /* 0x0000000500007c02 */ /* 0x008fce0008000f00 */
.L_x_250:
[----:B-1----:R1:W2:Y:S02]  /*9720*/  SYNCS.PHASECHK.TRANS64.TRYWAIT P0, [R0+URZ], R3 ;  /* 0x00000003000075a7 */ /* 0x0022a400080011ff */
[----:B--2---:R-:W-:Y:S05]  /*9730*/  @!P0 NANOSLEEP.SYNCS 0x989680 ;  /* 0x009896800000895d */ /* 0x004fea0003900000 */
[----:B------:R-:W2:Y:S02]  /*9740*/  @!P0 SYNCS.PHASECHK.TRANS64 P0, [R0+URZ], R3 ;  /* 0x00000003000085a7 */ /* 0x000ea400080010ff */
[----:B--2---:R-:W-:Y:S05]  /*9750*/  @!P0 BRA `(.L_x_250) ;  /* 0xfffffffc00f08947 */ /* 0x004fea000383ffff */
[----:B------:R-:W-:Y:S05]  /*9760*/  BRA `(.L_x_251) ;  /* 0xffffffac00407947 */ /* 0x000fea000383ffff */
.L_x_89:
[----:B---3--:R-:W-:-:S07]  /*9770*/  MOV R0, UR5 ;  /* 0x0000000500007c02 */ /* 0x008fce0008000f00 */
.L_x_252:
[----:B-1----:R1:W2:Y:S02]  /*9780*/  SYNCS.PHASECHK.TRANS64.TRYWAIT P0, [R0+URZ], R3 ;  /* 0x00000003000075a7 */ /* 0x0022a400080011ff */
[----:B--2---:R-:W-:Y:S05]  /*9790*/  @!P0 NANOSLEEP.SYNCS 0x989680 ;  /* 0x009896800000895d */ /* 0x004fea0003900000 */
[----:B------:R-:W2:Y:S02]  /*97a0*/  @!P0 SYNCS.PHASECHK.TRANS64 P0, [R0+URZ], R3 ;  /* 0x00000003000085a7 */ /* 0x000ea400080010ff */
[----:B--2---:R-:W-:Y:S05]  /*97b0*/  @!P0 BRA `(.L_x_252) ;  /* 0xfffffffc00f08947 */ /* 0x004fea000383ffff */
[----:B------:R-:W-:Y:S05]  /*97c0*/  BRA `(.L_x_253) ;  /* 0xffffffac004c7947 */ /* 0x000fea000383ffff */
.L_x_90:
[----:B---3--:R-:W-:-:S07]  /*97d0*/  MOV R0, UR5 ;  /* 0x0000000500007c02 */ /* 0x008fce0008000f00 */
.L_x_254:
[----:B-1----:R1:W2:Y:S02]  /*97e0*/  SYNCS.PHASECHK.TRANS64.TRYWAIT P0, [R0+URZ], R3 ;  /* 0x00000003000075a7 */ /* 0x0022a400080011ff */
[----:B--2---:R-:W-:Y:S05]  /*97f0*/  @!P0 NANOSLEEP.SYNCS 0x989680 ;  /* 0x009896800000895d */ /* 0x004fea0003900000 */
[----:B------:R-:W2:Y:S02]  /*9800*/  @!P0 SYNCS.PHASECHK.TRANS64 P0, [R0+URZ], R3 ;  /* 0x00000003000085a7 */ /* 0x000ea400080010ff */
[----:B--2---:R-:W-:Y:S05]  /*9810*/  @!P0 BRA `(.L_x_254) ;  /* 0xfffffffc00f08947 */ /* 0x004fea000383ffff */
[----:B------:R-:W-:Y:S05]  /*9820*/  BRA `(.L_x_255) ;  /* 0xffffffac00587947 */ /* 0x000fea000383ffff */
.L_x_93:
[----:B-1----:R1:W2:Y:S02]  /*9830*/  SYNCS.PHASECHK.TRANS64.TRYWAIT P0, [R0+URZ+0x380], R5 ;  /* 0x00038005000075a7 */ /* 0x0022a400080011ff */
[----:B--2---:R-:W-:Y:S05]  /*9840*/  @!P0 NANOSLEEP.SYNCS 0x989680 ;  /* 0x009896800000895d */ /* 0x004fea0003900000 */
[----:B------:R-:W2:Y:S02]  /*9850*/  @!P0 SYNCS.PHASECHK.TRANS64 P0, [R0+URZ+0x380], R5 ;  /* 0x00038005000085a7 */ /* 0x000ea400080010ff */
[----:B--2---:R-:W-:Y:S05]  /*9860*/  @!P0 BRA `(.L_x_93) ;  /* 0xfffffffc00f08947 */ /* 0x004fea000383ffff */
[----:B------:R-:W-:Y:S05]  /*9870*/  BRA `(.L_x_256) ;  /* 0xffffffac00b87947 */ /* 0x000fea000383ffff */
.L_x_94:
[----:B------:R-:W-:-:S07]  /*9880*/  MOV R0, UR5 ;  /* 0x0000000500007c02 */ /* 0x000fce0008000f00 */
.L_x_257:
[----:B-1----:R1:W2:Y:S02]  /*9890*/  SYNCS.PHASECHK.TRANS64.TRYWAIT P0, [R0+URZ+0x330], R7 ;  /* 0x00033007000075a7 */ /* 0x0022a400080011ff */
[----:B--2---:R-:W-:Y:S05]  /*98a0*/  @!P0 NANOSLEEP.SYNCS 0x989680 ;  /* 0x009896800000895d */ /* 0x004fea0003900000 */
[----:B------:R-:W2:Y:S02]  /*98b0*/  @!P0 SYNCS.PHASECHK.TRANS64 P0, [R0+URZ+0x330], R7 ;  /* 0x00033007000085a7 */ /* 0x000ea400080010ff */
[----:B--2---:R-:W-:Y:S05]  /*98c0*/  @!P0 BRA `(.L_x_257) ;  /* 0xfffffffc00f08947 */ /* 0x004fea000383ffff */
[----:B------:R-:W-:Y:S05]  /*98d0*/  BRA `(.L_x_258) ;  /* 0xffffffac00c87947 */ /* 0x000fea000383ffff */
.L_x_95:
[----:B-1----:R1:W2:Y:S02]  /*98e0*/  SYNCS.PHASECHK.TRANS64.TRYWAIT P1, [R0+URZ+0x320], R5 ;  /* 0x00032005000075a7 */ /* 0x0022a400080211ff */
[----:B--2---:R-:W-:Y:S05]  /*98f0*/  @!P1 NANOSLEEP.SYNCS 0x989680 ;  /* 0x009896800000995d */ /* 0x004fea0003900000 */
[----:B------:R-:W2:Y:S02]  /*9900*/  @!P1 SYNCS.PHASECHK.TRANS64 P1, [R0+URZ+0x320], R5 ;  /* 0x00032005000095a7 */ /* 0x000ea400080210ff */
[----:B--2---:R-:W-:Y:S05]  /*9910*/  @!P1 BRA `(.L_x_95) ;  /* 0xfffffffc00f09947 */ /* 0x004fea000383ffff */
[----:B------:R-:W-:Y:S05]  /*9920*/  BRA `(.L_x_259) ;  /* 0xffffffac00f87947 */ /* 0x000fea000383ffff */
.L_x_98:
[----:B------:R-:W-:-:S07]  /*9930*/  MOV R0, UR5 ;  /* 0x0000000500007c02 */ /* 0x000fce0008000f00 */
.L_x_260:
[----:B-1----:R1:W2:Y:S02]  /*9940*/  SYNCS.PHASECHK.TRANS64.TRYWAIT P0, [R0+URZ+0x330], R3 ;  /* 0x00033003000075a7 */ /* 0x0022a400080011ff */
[----:B--2---:R-:W-:Y:S05]  /*9950*/  @!P0 NANOSLEEP.SYNCS 0x989680 ;  /* 0x009896800000895d */ /* 0x004fea0003900000 */
[----:B------:R-:W2:Y:S02]  /*9960*/  @!P0 SYNCS.PHASECHK.TRANS64 P0, [R0+URZ+0x330], R3 ;  /* 0x00033003000085a7 */ /* 0x000ea400080010ff */
[----:B--2---:R-:W-:Y:S05]  /*9970*/  @!P0 BRA `(.L_x_260) ;  /* 0xfffffffc00f08947 */ /* 0x004fea000383ffff */
[----:B------:R-:W-:Y:S05]  /*9980*/  BRA `(.L_x_97) ;  /* 0xffffffb0004c7947 */ /* 0x000fea000383ffff */
.L_x_107:
[----:B-1----:R-:W-:-:S04]  /*9990*/  MOV R4, UR6 ;  /* 0x0000000600047c02 */ /* 0x002fc80008000f00 */
[----:B------:R1:W2:Y:S03]  /*99a0*/  SYNCS.PHASECHK.TRANS64.TRYWAIT P0, [R4+URZ+0x8], R5 ;  /* 0x00000805040075a7 */ /* 0x0002a600080011ff */
[----:B--2---:R-:W-:Y:S05]  /*99b0*/  @!P0 NANOSLEEP.SYNCS 0x989680 ;  /* 0x009896800000895d */ /* 0x004fea0003900000 */
[----:B------:R-:W2:Y:S02]  /*99c0*/  @!P0 SYNCS.PHASECHK.TRANS64 P0, [R4+URZ+0x8], R5 ;  /* 0x00000805040085a7 */ /* 0x000ea400080010ff */
[----:B--2---:R-:W-:Y:S05]  /*99d0*/  @!P0 BRA `(.L_x_107) ;  /* 0xfffffffc00ec8947 */ /* 0x004fea000383ffff */
[----:B------:R-:W-:Y:S05]  /*99e0*/  BRA `(.L_x_106) ;  /* 0xffffffb400007947 */ /* 0x000fea000383ffff */
.L_x_109:
[----:B------:R-:W-:Y:S01]  /*99f0*/  BSSY B0, `(.L_x_261) ;  /* 0x0000006000007945 */ /* 0x000fe20003800000 */
[----:B------:R-:W-:-:S07]  /*9a00*/  MOV R15, 0xffffffff ;  /* 0xffffffff000f7802 */ /* 0x000fce0000000f00 */
[----:B-1---5:R-:W-:Y:S05]  /*9a10*/  WARPSYNC.COLLECTIVE R15, `(.L_x_262) ;  /* 0x000000000f0c7348 */ /* 0x022fea0003c00000 */
[----:B------:R-:W-:Y:S02]  /*9a20*/  ELECT P6, UR79, PT ;  /* 0x00000000004f782f */ /* 0x000fe400038c0000 */
[----:B------:R-:W-:Y:S01]  /*9a30*/  MOV R14, UR79 ;  /* 0x0000004f000e7c02 */ /* 0x000fe20008000f00 */
[----:B-1---5:R-:W-:Y:S10]  /*9a40*/  ENDCOLLECTIVE ;  /* 0x000000000000791b */ /* 0x022ff40003800000 */
.L_x_262:
[----:B------:R-:W-:Y:S05]  /*9a50*/  BSYNC B0 ;  /* 0x0000000000007941 */ /* 0x000fea0003800000 */
.L_x_261:
[----:B------:R-:W-:Y:S05]  /*9a60*/  BRA `(.L_x_263) ;  /* 0xffffffb400307947 */ /* 0x000fea000383ffff */
.L_x_111:
[----:B-1----:R-:W-:-:S04]  /*9a70*/  MOV R2, UR6 ;  /* 0x0000000600027c02 */ /* 0x002fc80008000f00 */
[----:B------:R1:W2:Y:S03]  /*9a80*/  SYNCS.PHASECHK.TRANS64.TRYWAIT P0, [R2+URZ+0x8], R3 ;  /* 0x00000803020075a7 */ /* 0x0002a600080011ff */
[----:B--2---:R-:W-:Y:S05]  /*9a90*/  @!P0 NANOSLEEP.SYNCS 0x989680 ;  /* 0x009896800000895d */ /* 0x004fea0003900000 */
[----:B------:R-:W2:Y:S02]  /*9aa0*/  @!P0 SYNCS.PHASECHK.TRANS64 P0, [R2+URZ+0x8], R3 ;  /* 0x00000803020085a7 */ /* 0x000ea400080010ff */
[----:B--2---:R-:W-:Y:S05]  /*9ab0*/  @!P0 BRA `(.L_x_111) ;  /* 0xfffffffc00ec8947 */ /* 0x004fea000383ffff */
[----:B------:R-:W-:Y:S05]  /*9ac0*/  BRA `(.L_x_110) ;  /* 0xffffffb400347947 */ /* 0x000fea000383ffff */
.L_x_112:
[----:B-1----:R1:W2:Y:S02]  /*9ad0*/  SYNCS.PHASECHK.TRANS64.TRYWAIT P0, [R0+URZ+0x320], R5 ;  /* 0x00032005000075a7 */ /* 0x0022a400080011ff */
[----:B--2---:R-:W-:Y:S05]  /*9ae0*/  @!P0 NANOSLEEP.SYNCS 0x989680 ;  /* 0x009896800000895d */ /* 0x004fea0003900000 */
[----:B------:R-:W2:Y:S02]  /*9af0*/  @!P0 SYNCS.PHASECHK.TRANS64 P0, [R0+URZ+0x320], R5 ;  /* 0x00032005000085a7 */ /* 0x000ea400080010ff */
[----:B--2---:R-:W-:Y:S05]  /*9b00*/  @!P0 BRA `(.L_x_112) ;  /* 0xfffffffc00f08947 */ /* 0x004fea000383ffff */
[----:B------:R-:W-:Y:S05]  /*9b10*/  BRA `(.L_x_264) ;  /* 0xffffffb800087947 */ /* 0x000fea000383ffff */
.L_x_114:
[----:B------:R-:W-:-:S07]  /*9b20*/  MOV R0, UR11 ;  /* 0x0000000b00007c02 */ /* 0x000fce0008000f00 */
.L_x_265:
[----:B-1----:R1:W2:Y:S02]  /*9b30*/  SYNCS.PHASECHK.TRANS64.TRYWAIT P0, [R0+URZ+0x360], R5 ;  /* 0x00036005000075a7 */ /* 0x0022a400080011ff */
[----:B--2---:R-:W-:Y:S05]  /*9b40*/  @!P0 NANOSLEEP.SYNCS 0x989680 ;  /* 0x009896800000895d */ /* 0x004fea0003900000 */
[----:B------:R-:W2:Y:S02]  /*9b50*/  @!P0 SYNCS.PHASECHK.TRANS64 P0, [R0+URZ+0x360], R5 ;  /* 0x00036005000085a7 */ /* 0x000ea400080010ff */
[----:B--2---:R-:W-:Y:S05]  /*9b60*/  @!P0 BRA `(.L_x_265) ;  /* 0xfffffffc00f08947 */ /* 0x004fea000383ffff */
[----:B------:R-:W-:Y:S05]  /*9b70*/  BRA `(.L_x_266) ;  /* 0xffffffb800507947 */ /* 0x000fea000383ffff */
.L_x_117:
[----:B------:R-:W-:Y:S07]  /*9b80*/  MOV R0, UR9 ;  /* 0x0000000900007c02 */ /* 0x000fee0008000f00 */
.L_x_267:
[----:B-1----:R1:W2:Y:S02]  /*9b90*/  SYNCS.PHASECHK.TRANS64.TRYWAIT P0, [R0+URZ], R5 ;  /* 0x00000005000075a7 */ /* 0x0022a400080011ff */
[----:B--2---:R-:W-:Y:S05]  /*9ba0*/  @!P0 NANOSLEEP.SYNCS 0x989680 ;  /* 0x009896800000895d */ /* 0x004fea0003900000 */
[----:B------:R-:W2:Y:S02]  /*9bb0*/  @!P0 SYNCS.PHASECHK.TRANS64 P0, [R0+URZ], R5 ;  /* 0x00000005000085a7 */ /* 0x000ea400080010ff */
[----:B--2---:R-:W-:Y:S05]  /*9bc0*/  @!P0 BRA `(.L_x_267) ;  /* 0xfffffffc00f08947 */ /* 0x004fea000383ffff */
[----:B------:R-:W-:Y:S05]  /*9bd0*/  BRA `(.L_x_116) ;  /* 0xffffffb800687947 */ /* 0x000fea000383ffff */
.L_x_121:
[----:B-1----:R-:W-:-:S07]  /*9be0*/  MOV R0, UR7 ;  /* 0x0000000700007c02 */ /* 0x002fce0008000f00 */
.L_x_268:
[----:B-1----:R1:W2:Y:S02]  /*9bf0*/  SYNCS.PHASECHK.TRANS64.TRYWAIT P0, [R0+URZ], R3 ;  /* 0x00000003000075a7 */ /* 0x0022a400080011ff */
[----:B--2---:R-:W-:Y:S05]  /*9c00*/  @!P0 NANOSLEEP.SYNCS 0x989680 ;  /* 0x009896800000895d */ /* 0x004fea0003900000 */
[----:B------:R-:W2:Y:S02]  /*9c10*/  @!P0 SYNCS.PHASECHK.TRANS64 P0, [R0+URZ], R3 ;  /* 0x00000003000085a7 */ /* 0x000ea400080010ff */
[----:B--2---:R-:W-:Y:S05]  /*9c20*/  @!P0 BRA `(.L_x_268) ;  /* 0xfffffffc00f08947 */ /* 0x004fea000383ffff */
[----:B------:R-:W-:Y:S05]  /*9c30*/  BRA `(.L_x_269) ;  /* 0xffffffbc00207947 */ /* 0x000fea000383ffff */
.L_x_122:
[----:B------:R-:W-:-:S07]  /*9c40*/  MOV R0, UR7 ;  /* 0x0000000700007c02 */ /* 0x000fce0008000f00 */
.L_x_270:
[----:B-1----:R1:W2:Y:S02]  /*9c50*/  SYNCS.PHASECHK.TRANS64.TRYWAIT P0, [R0+URZ], R3 ;  /* 0x00000003000075a7 */ /* 0x0022a400080011ff */
[----:B--2---:R-:W-:Y:S05]  /*9c60*/  @!P0 NANOSLEEP.SYNCS 0x989680 ;  /* 0x009896800000895d */ /* 0x004fea0003900000 */
[----:B------:R-:W2:Y:S02]  /*9c70*/  @!P0 SYNCS.PHASECHK.TRANS64 P0, [R0+URZ], R3 ;  /* 0x00000003000085a7 */ /* 0x000ea400080010ff */
[----:B--2---:R-:W-:Y:S05]  /*9c80*/  @!P0 BRA `(.L_x_270) ;  /* 0xfffffffc00f08947 */ /* 0x004fea000383ffff */
[----:B------:R-:W-:Y:S05]  /*9c90*/  BRA `(.L_x_271) ;  /* 0xffffffbc002c7947 */ /* 0x000fea000383ffff */
.L_x_123:
[----:B------:R-:W-:-:S07]  /*9ca0*/  MOV R0, UR7 ;  /* 0x0000000700007c02 */ /* 0x000fce0008000f00 */
.L_x_272:
[----:B-1----:R1:W2:Y:S02]  /*9cb0*/  SYNCS.PHASECHK.TRANS64.TRYWAIT P0, [R0+URZ], R3 ;  /* 0x00000003000075a7 */ /* 0x0022a400080011ff */
[----:B--2---:R-:W-:Y:S05]  /*9cc0*/  @!P0 NANOSLEEP.SYNCS 0x989680 ;  /* 0x009896800000895d */ /* 0x004fea0003900000 */
[----:B------:R-:W2:Y:S02]  /*9cd0*/  @!P0 SYNCS.PHASECHK.TRANS64 P0, [R0+URZ], R3 ;  /* 0x00000003000085a7 */ /* 0x000ea400080010ff */
[----:B--2---:R-:W-:Y:S05]  /*9ce0*/  @!P0 BRA `(.L_x_272) ;  /* 0xfffffffc00f08947 */ /* 0x004fea000383ffff */
[----:B------:R-:W-:Y:S05]  /*9cf0*/  BRA `(.L_x_273) ;  /* 0xffffffbc00387947 */ /* 0x000fea000383ffff */
.L_x_126:
[----:B------:R-:W-:-:S07]  /*9d00*/  MOV R0, UR8 ;  /* 0x0000000800007c02 */ /* 0x000fce0008000f00 */
.L_x_274:
[----:B-1----:R1:W2:Y:S02]  /*9d10*/  SYNCS.PHASECHK.TRANS64.TRYWAIT P1, [R0+URZ+0x3a0], R3 ;  /* 0x0003a003000075a7 */ /* 0x0022a400080211ff */
[----:B--2---:R-:W-:Y:S05]  /*9d20*/  @!P1 NANOSLEEP.SYNCS 0x989680 ;  /* 0x009896800000995d */ /* 0x004fea0003900000 */
[----:B------:R-:W2:Y:S02]  /*9d30*/  @!P1 SYNCS.PHASECHK.TRANS64 P1, [R0+URZ+0x3a0], R3 ;  /* 0x0003a003000095a7 */ /* 0x000ea400080210ff */
[----:B--2---:R-:W-:Y:S05]  /*9d40*/  @!P1 BRA `(.L_x_274) ;  /* 0xfffffffc00f09947 */ /* 0x004fea000383ffff */
[----:B------:R-:W-:Y:S05]  /*9d50*/  BRA `(.L_x_275) ;  /* 0xffffffbc00847947 */ /* 0x000fea000383ffff */
.L_x_131:
[----:B--2---:R2:W4:Y:S02]  /*9d60*/  SYNCS.PHASECHK.TRANS64.TRYWAIT P0, [R0+URZ+0x320], R3 ;  /* 0x00032003000075a7 */ /* 0x00452400080011ff */
[----:B----4-:R-:W-:Y:S05]  /*9d70*/  @!P0 NANOSLEEP.SYNCS 0x989680 ;  /* 0x009896800000895d */ /* 0x010fea0003900000 */
[----:B------:R-:W4:Y:S02]  /*9d80*/  @!P0 SYNCS.PHASECHK.TRANS64 P0, [R0+URZ+0x320], R3 ;  /* 0x00032003000085a7 */ /* 0x000f2400080010ff */
[----:B----4-:R-:W-:Y:S05]  /*9d90*/  @!P0 BRA `(.L_x_131) ;  /* 0xfffffffc00f08947 */ /* 0x010fea000383ffff */
[----:B------:R-:W-:Y:S05]  /*9da0*/  BRA `(.L_x_276) ;  /* 0xffffffc000887947 */ /* 0x000fea000383ffff */
.L_x_134:
[----:B------:R-:W-:Y:S07]  /*9db0*/  MOV R0, UR6 ;  /* 0x0000000600007c02 */ /* 0x000fee0008000f00 */
.L_x_277:
[----:B--2---:R2:W4:Y:S02]  /*9dc0*/  SYNCS.PHASECHK.TRANS64.TRYWAIT P0, [R0+URZ+0x318], R3 ;  /* 0x00031803000075a7 */ /* 0x00452400080011ff */
[----:B----4-:R-:W-:Y:S05]  /*9dd0*/  @!P0 NANOSLEEP.SYNCS 0x989680 ;  /* 0x009896800000895d */ /* 0x010fea0003900000 */
[----:B------:R-:W4:Y:S02]  /*9de0*/  @!P0 SYNCS.PHASECHK.TRANS64 P0, [R0+URZ+0x318], R3 ;  /* 0x00031803000085a7 */ /* 0x000f2400080010ff */
[----:B----4-:R-:W-:Y:S05]  /*9df0*/  @!P0 BRA `(.L_x_277) ;  /* 0xfffffffc00f08947 */ /* 0x010fea000383ffff */
[----:B------:R-:W-:Y:S05]  /*9e00*/  BRA `(.L_x_133) ;  /* 0xffffffc400747947 */ /* 0x000fea000383ffff */
.L_x_137:
[----:B------:R-:W-:Y:S07]  /*9e10*/  MOV R3, UR6 ;  /* 0x0000000600037c02 */ /* 0x000fee0008000f00 */
.L_x_278:
[----:B-1----:R1:W2:Y:S02]  /*9e20*/  SYNCS.PHASECHK.TRANS64.TRYWAIT P2, [R3+URZ+0x308], R26 ;  /* 0x0003081a030075a7 */ /* 0x0022a400080411ff */
[----:B--2---:R-:W-:Y:S05]  /*9e30*/  @!P2 NANOSLEEP.SYNCS 0x989680 ;  /* 0x009896800000a95d */ /* 0x004fea0003900000 */
[----:B------:R-:W2:Y:S02]  /*9e40*/  @!P2 SYNCS.PHASECHK.TRANS64 P2, [R3+URZ+0x308], R26 ;  /* 0x0003081a0300a5a7 */ /* 0x000ea400080410ff */
[----:B--2---:R-:W-:Y:S05]  /*9e50*/  @!P2 BRA `(.L_x_278) ;  /* 0xfffffffc00f0a947 */ /* 0x004fea000383ffff */
[----:B------:R-:W-:Y:S05]  /*9e60*/  BRA `(.L_x_279) ;  /* 0xffffffc800087947 */ /* 0x000fea000383ffff */
.L_x_140:
[----:B--2---:R2:W4:Y:S02]  /*9e70*/  SYNCS.PHASECHK.TRANS64.TRYWAIT P0, [R0+URZ+0x320], R3 ;  /* 0x00032003000075a7 */ /* 0x00452400080011ff */
[----:B----4-:R-:W-:Y:S05]  /*9e80*/  @!P0 NANOSLEEP.SYNCS 0x989680 ;  /* 0x009896800000895d */ /* 0x010fea0003900000 */
[----:B------:R-:W4:Y:S02]  /*9e90*/  @!P0 SYNCS.PHASECHK.TRANS64 P0, [R0+URZ+0x320], R3 ;  /* 0x00032003000085a7 */ /* 0x000f2400080010ff */
[----:B----4-:R-:W-:Y:S05]  /*9ea0*/  @!P0 BRA `(.L_x_140) ;  /* 0xfffffffc00f08947 */ /* 0x010fea000383ffff */
[----:B------:R-:W-:Y:S05]  /*9eb0*/  BRA `(.L_x_280) ;  /* 0xffffffcc004c7947 */ /* 0x000fea000383ffff */
.L_x_151:
[----:B-1----:R-:W-:Y:S04]  /*9ec0*/  MOV R0, UR43 ;  /* 0x0000002b00007c02 */ /* 0x002fe80008000f00 */
[----:B------:R1:W2:Y:S03]  /*9ed0*/  SYNCS.PHASECHK.TRANS64.TRYWAIT P1, [R0+URZ+0x300], R3 ;  /* 0x00030003000075a7 */ /* 0x0002a600080211ff */
[----:B--2---:R-:W-:Y:S05]  /*9ee0*/  @!P1 NANOSLEEP.SYNCS 0x989680 ;  /* 0x009896800000995d */ /* 0x004fea0003900000 */
[----:B------:R-:W2:Y:S02]  /*9ef0*/  @!P1 SYNCS.PHASECHK.TRANS64 P1, [R0+URZ+0x300], R3 ;  /* 0x00030003000095a7 */ /* 0x000ea400080210ff */
[----:B--2---:R-:W-:Y:S05]  /*9f00*/  @!P1 BRA `(.L_x_151) ;  /* 0xfffffffc00ec9947 */ /* 0x004fea000383ffff */
[----:B------:R-:W-:Y:S05]  /*9f10*/  BRA `(.L_x_150) ;  /* 0xffffffd8002c7947 */ /* 0x000fea000383ffff */
.L_x_153:
[----:B------:R1:W1:Y:S02]  /*9f20*/  SYNCS.PHASECHK.TRANS64.TRYWAIT P1, [R113+URZ+0x340], R2 ;  /* 0x00034002710075a7 */ /* 0x00026400080211ff */
[----:B-1----:R-:W-:Y:S05]  /*9f30*/  @!P1 NANOSLEEP.SYNCS 0x989680 ;  /* 0x009896800000995d */ /* 0x002fea0003900000 */
[----:B------:R-:W1:Y:S02]  /*9f40*/  @!P1 SYNCS.PHASECHK.TRANS64 P1, [R113+URZ+0x340], R2 ;  /* 0x00034002710095a7 */ /* 0x000e6400080210ff */
[----:B-1----:R-:W-:Y:S05]  /*9f50*/  @!P1 BRA `(.L_x_153) ;  /* 0xfffffffc00f09947 */ /* 0x002fea000383ffff */
[----:B------:R-:W-:Y:S05]  /*9f60*/  BRA `(.L_x_152) ;  /* 0xffffffd800687947 */ /* 0x000fea000383ffff */
        .weak           $__internal_0_$__cuda_sm10x_tcgen05_guardrail_trap_col_being_dealloced_not_returned_by_alloc
        .type           $__internal_0_$__cuda_sm10x_tcgen05_guardrail_trap_col_being_dealloced_not_returned_by_alloc,@function
        .size           $__internal_0_$__cuda_sm10x_tcgen05_guardrail_trap_col_being_dealloced_not_returned_by_alloc,($__internal_1_$__cuda_sm10x_tcgen05_guardrail_trap_phase_invalid_during_alloc - $__internal_0_$__cuda_sm10x_tcgen05_guardrail_trap_col_being_dealloced_not_returned_by_alloc)
$__internal_0_$__cuda_sm10x_tcgen05_guardrail_trap_col_being_dealloced_not_returned_by_alloc:
[----:B------:R-:W-:Y:S05]  /*9f70*/  BPT.TRAP 0x1 ;  /* 0x000000040000795c */ /* 0x000fea0000300000 */
[----:B------:R-:W-:-:S04]  /*9f80*/  HFMA2 R3, -RZ, RZ, 0, 0 ;  /* 0x00000000ff037431 */ /* 0x000fc800000001ff */
[----:B------:R-:W-:Y:S05]  /*9f90*/  RET.REL.NODEC R2 `(_ZN7cutlass13device_kernelINS_4gemm6kernel13GemmUniversalIN4cute5tupleIJiiiiEEENS1_10collective13CollectiveMmaINS1_35MainloopSm100TmaUmmaWarpSpecializedILi48ELi2ELi4ENS5_IJNS4_1CILi2EEENSA_ILi1EEESC_EEEEENS5_IJNSA_ILi256EEENSA_ILi32EEESG_EEENS_12float_e4m3_tENS5_IJlSC_lEEESI_SJ_NS4_8TiledMMAINS4_8MMA_AtomIJNS4_10MMA_TraitsINS4_25SM100_MMA_F8F6F4_2x1SM_SSEJSI_SI_fSF_SG_NS4_17integral_constantINS4_4UMMA5MajorELSQ_0EEESR_NSO_INSP_7ScaleInELSS_0EEEST_EEEEEENS4_6LayoutINS5_IJSC_SC_SC_EEENS5_IJNSA_ILi0EEESY_SY_EEEEENS5_IJNS4_10UnderscoreES11_S11_EEEEENS4_18SM100_TMA_2SM_LOADENS4_14ComposedLayoutINS4_7SwizzleILi1ELi4ELi3EEENS4_18smem_ptr_flag_bitsILi8EEENSW_INS5_IJNSA_ILi8EEESG_EEENS5_IJSG_SC_EEEEEEEvNS4_8identityES14_S1E_vS1F_EENS_8epilogue10collective18CollectiveEpilogueINS1H_23Sm100TmaWarpSpecializedILi1ELi1ELi32ELb0ELb0EEEJNS5_IJNSA_ILi128EEESG_SG_EEENS5_IJNSW_IS1M_SC_EENSW_ISG_SC_EEEEESI_SJ_SI_SJ_NS1H_6fusion15FusionCallbacksIS1L_NS1R_17LinearCombinationISI_fSI_fLNS_15FloatRoundStyleE2EEES1N_S1Q_JEEENS4_5SM1004TMEM4LOAD26SM100_TMEM_LOAD_32dp32b32xENS4_13SM90_TMA_LOADES1E_NS4_39AutoVectorizingCopyWithAssumedAlignmentILi128EEENS4_14SM90_TMA_STOREES1E_S23_S23_EEEvvEEEEvNT_6ParamsE) ;  /* 0xffffff6002187950 */ /* 0x000fea0003c3ffff */
        .weak           $__internal_1_$__cuda_sm10x_tcgen05_guardrail_trap_phase_invalid_during_alloc
        .type           $__internal_1_$__cuda_sm10x_tcgen05_guardrail_trap_phase_invalid_during_alloc,@function
        .size           $__internal_1_$__cuda_sm10x_tcgen05_guardrail_trap_phase_invalid_during_alloc,($__internal_2_$__cuda_sm10x_tcgen05_guardrail_trap_unallocated_columns_being_dealloced - $__internal_1_$__cuda_sm10x_tcgen05_guardrail_trap_phase_invalid_during_alloc)
$__internal_1_$__cuda_sm10x_tcgen05_guardrail_trap_phase_invalid_during_alloc:
[----:B------:R-:W-:Y:S05]  /*9fa0*/  BPT.TRAP 0x1 ;  /* 0x000000040000795c */ /* 0x000fea0000300000 */
[----:B------:R-:W-:-:S04]  /*9fb0*/  MOV R3, 0x0 ;  /* 0x0000000000037802 */ /* 0x000fc80000000f00 */
[----:B------:R-:W-:Y:S05]  /*9fc0*/  RET.REL.NODEC R2 `(_ZN7cutlass13device_kernelINS_4gemm6kernel13GemmUniversalIN4cute5tupleIJiiiiEEENS1_10collective13CollectiveMmaINS1_35MainloopSm100TmaUmmaWarpSpecializedILi48ELi2ELi4ENS5_IJNS4_1CILi2EEENSA_ILi1EEESC_EEEEENS5_IJNSA_ILi256EEENSA_ILi32EEESG_EEENS_12float_e4m3_tENS5_IJlSC_lEEESI_SJ_NS4_8TiledMMAINS4_8MMA_AtomIJNS4_10MMA_TraitsINS4_25SM100_MMA_F8F6F4_2x1SM_SSEJSI_SI_fSF_SG_NS4_17integral_constantINS4_4UMMA5MajorELSQ_0EEESR_NSO_INSP_7ScaleInELSS_0EEEST_EEEEEENS4_6LayoutINS5_IJSC_SC_SC_EEENS5_IJNSA_ILi0EEESY_SY_EEEEENS5_IJNS4_10UnderscoreES11_S11_EEEEENS4_18SM100_TMA_2SM_LOADENS4_14ComposedLayoutINS4_7SwizzleILi1ELi4ELi3EEENS4_18smem_ptr_flag_bitsILi8EEENSW_INS5_IJNSA_ILi8EEESG_EEENS5_IJSG_SC_EEEEEEEvNS4_8identityES14_S1E_vS1F_EENS_8epilogue10collective18CollectiveEpilogueINS1H_23Sm100TmaWarpSpecializedILi1ELi1ELi32ELb0ELb0EEEJNS5_IJNSA_ILi128EEESG_SG_EEENS5_IJNSW_IS1M_SC_EENSW_ISG_SC_EEEEESI_SJ_SI_SJ_NS1H_6fusion15FusionCallbacksIS1L_NS1R_17LinearCombinationISI_fSI_fLNS_15FloatRoundStyleE2EEES1N_S1Q_JEEENS4_5SM1004TMEM4LOAD26SM100_TMEM_LOAD_32dp32b32xENS4_13SM90_TMA_LOADES1E_NS4_39AutoVectorizingCopyWithAssumedAlignmentILi128EEENS4_14SM90_TMA_STOREES1E_S23_S23_EEEvvEEEEvNT_6ParamsE) ;  /* 0xffffff60020c7950 */ /* 0x000fea0003c3ffff */
        .weak           $__internal_2_$__cuda_sm10x_tcgen05_guardrail_trap_unallocated_columns_being_dealloced
        .type           $__internal_2_$__cuda_sm10x_tcgen05_guardrail_trap_unallocated_columns_being_dealloced,@function
        .size           $__internal_2_$__cuda_sm10x_tcgen05_guardrail_trap_unallocated_columns_being_dealloced,(.L_x_282 - $__internal_2_$__cuda_sm10x_tcgen05_guardrail_trap_unallocated_columns_being_dealloced)
$__internal_2_$__cuda_sm10x_tcgen05_guardrail_trap_unallocated_columns_being_dealloced:
[----:B------:R-:W-:Y:S05]  /*9fd0*/  BPT.TRAP 0x1 ;  /* 0x000000040000795c */ /* 0x000fea0000300000 */
[----:B------:R-:W-:-:S04]  /*9fe0*/  HFMA2 R3, -RZ, RZ, 0, 0 ;  /* 0x00000000ff037431 */ /* 0x000fc800000001ff */
[----:B------:R-:W-:Y:S05]  /*9ff0*/  RET.REL.NODEC R2 `(_ZN7cutlass13device_kernelINS_4gemm6kernel13GemmUniversalIN4cute5tupleIJiiiiEEENS1_10collective13CollectiveMmaINS1_35MainloopSm100TmaUmmaWarpSpecializedILi48ELi2ELi4ENS5_IJNS4_1CILi2EEENSA_ILi1EEESC_EEEEENS5_IJNSA_ILi256EEENSA_ILi32EEESG_EEENS_12float_e4m3_tENS5_IJlSC_lEEESI_SJ_NS4_8TiledMMAINS4_8MMA_AtomIJNS4_10MMA_TraitsINS4_25SM100_MMA_F8F6F4_2x1SM_SSEJSI_SI_fSF_SG_NS4_17integral_constantINS4_4UMMA5MajorELSQ_0EEESR_NSO_INSP_7ScaleInELSS_0EEEST_EEEEEENS4_6LayoutINS5_IJSC_SC_SC_EEENS5_IJNSA_ILi0EEESY_SY_EEEEENS5_IJNS4_10UnderscoreES11_S11_EEEEENS4_18SM100_TMA_2SM_LOADENS4_14ComposedLayoutINS4_7SwizzleILi1ELi4ELi3EEENS4_18smem_ptr_flag_bitsILi8EEENSW_INS5_IJNSA_ILi8EEESG_EEENS5_IJSG_SC_EEEEEEEvNS4_8identityES14_S1E_vS1F_EENS_8epilogue10collective18CollectiveEpilogueINS1H_23Sm100TmaWarpSpecializedILi1ELi1ELi32ELb0ELb0EEEJNS5_IJNSA_ILi128EEESG_SG_EEENS5_IJNSW_IS1M_SC_EENSW_ISG_SC_EEEEESI_SJ_SI_SJ_NS1H_6fusion15FusionCallbacksIS1L_NS1R_17LinearCombinationISI_fSI_fLNS_15FloatRoundStyleE2EEES1N_S1Q_JEEENS4_5SM1004TMEM4LOAD26SM100_TMEM_LOAD_32dp32b32xENS4_13SM90_TMA_LOADES1E_NS4_39AutoVectorizingCopyWithAssumedAlignmentILi128EEENS4_14SM90_TMA_STOREES1E_S23_S23_EEEvvEEEEvNT_6ParamsE) ;  /* 0xffffff6002007950 */ /* 0x000fea0003c3ffff */
.L_x_281:
[----:B------:R-:W-:-:S00]  /*a000*/  BRA `(.L_x_281) ;  /* 0xfffffffc00fc7947 */ /* 0x000fc0000383ffff */
[----:B------:R-:W-:-:S00]  /*a010*/  NOP ;  /* 0x0000000000007918 */ /* 0x000fc00000000000 */
        /* <DEDUP_REMOVED lines=14> */
.L_x_282:


//--------------------- .nv.global.init           --------------------------
	.section	.nv.global.init,"aw",@progbits
.nv.global.init:
	.type		$str$27,@object
	.size		$str$27,($str$28 - $str$27)
$str$27:
        /*0000*/ 	.byte	0x28, 0x61, 0x64, 0x64, 0x72, 0x65, 0x73, 0x73, 0x20, 0x26, 0x20, 0x6d, 0x61, 0x73, 0x6b, 0x29
        /*0010*/ 	.byte	0x20, 0x3d, 0x3d, 0x20, 0x30, 0x00
	.type		$str$28,@object
	.size		$str$28,($str$26 - $str$28)
$str$28:
        /*0016*/ 	.byte	0x2f, 0x74, 0x6d, 0x70, 0x2f, 0x63, 0x75, 0x74, 0x6c, 0x61, 0x73, 0x73, 0x5f, 0x73, 0x77, 0x65
        /*0026*/ 	.byte	0x65, 0x70, 0x5f, 0x73, 0x72, 0x63, 0x2f, 0x69, 0x6e, 0x63, 0x6c, 0x75, 0x64, 0x65, 0x2f, 0x63
        /*0036*/ 	.byte	0x75, 0x74, 0x65, 0x2f, 0x70, 0x6f, 0x69, 0x6e, 0x74, 0x65, 0x72, 0x5f, 0x66, 0x6c, 0x61, 0x67
        /*0046*/ 	.byte	0x67, 0x65, 0x64, 0x2e, 0x68, 0x70, 0x70, 0x00
	.type		$str$26,@object
	.size		$str$26,($str$25 - $str$26)
$str$26:
        /*004e*/ 	.byte	0x2f, 0x74, 0x6d, 0x70, 0x2f, 0x63, 0x75, 0x74, 0x6c, 0x61, 0x73, 0x73, 0x5f, 0x73, 0x77, 0x65
        /*005e*/ 	.byte	0x65, 0x70, 0x5f, 0x73, 0x72, 0x63, 0x2f, 0x69, 0x6e, 0x63, 0x6c, 0x75, 0x64, 0x65, 0x2f, 0x63
        /*006e*/ 	.byte	0x75, 0x74, 0x65, 0x2f, 0x61, 0x74, 0x6f, 0x6d, 0x2f, 0x63, 0x6f, 0x70, 0x79, 0x5f, 0x74, 0x72
        /*007e*/ 	.byte	0x61, 0x69, 0x74, 0x73, 0x5f, 0x73, 0x6d, 0x31, 0x30, 0x30, 0x2e, 0x68, 0x70, 0x70, 0x00
	.type		$str$25,@object
	.size		$str$25,(__unnamed_1 - $str$25)
$str$25:
        /*008d*/ 	.byte	0x28, 0x28, 0x75, 0x69, 0x6e, 0x74, 0x33, 0x32, 0x5f, 0x74, 0x28, 0x74, 0x68, 0x72, 0x65, 0x61
        /*009d*/ 	.byte	0x64, 0x49, 0x64, 0x78, 0x2e, 0x78, 0x29, 0x20, 0x2f, 0x20, 0x33, 0x32, 0x29, 0x20, 0x25, 0x20
        /*00ad*/ 	.byte	0x34, 0x29, 0x20, 0x3d, 0x3d, 0x20, 0x28, 0x28, 0x28, 0x74, 0x6d, 0x65, 0x6d, 0x5f, 0x61, 0x64
        /*00bd*/ 	.byte	0x64, 0x72, 0x20, 0x3e, 0x3e, 0x20, 0x31, 0x36, 0x29, 0x20, 0x2f, 0x20, 0x33, 0x32, 0x29, 0x20
        /*00cd*/ 	.byte	0x25, 0x20, 0x34, 0x29, 0x00
	.type		__unnamed_1,@object
	.size		__unnamed_1,(__unnamed_2 - __unnamed_1)
__unnamed_1:
        /*00d2*/ 	.byte	0x61, 0x75, 0x74, 0x6f, 0x20, 0x63, 0x75, 0x74, 0x65, 0x3a, 0x3a, 0x61, 0x73, 0x5f, 0x70, 0x6f
        /* <DEDUP_REMOVED lines=24> */
        /*0262*/ 	.byte	0x43, 0x3c, 0x34, 0x30, 0x39, 0x36, 0x3e, 0x3e, 0x3e, 0x3e, 0x5d, 0x00
	.type		__unnamed_2,@object
	.size		__unnamed_2,(.L_2 - __unnamed_2)
__unnamed_2:
        /* <DEDUP_REMOVED lines=40> */
        /*04ee*/ 	.byte	0x74, 0x65, 0x3a, 0x3a, 0x43, 0x3c, 0x30, 0x3e, 0x3e, 0x3e, 0x3e, 0x5d, 0x00
.L_2:


//--------------------- .nv.shared._ZN7cutlass13device_kernelINS_4gemm6kernel13GemmUniversalIN4cute5tupleIJiiiiEEENS1_10collective13CollectiveMmaINS1_35MainloopSm100TmaUmmaWarpSpecializedILi48ELi2ELi4ENS5_IJNS4_1CILi2EEENSA_ILi1EEESC_EEEEENS5_IJNSA_ILi256EEENSA_ILi32EEESG_EEENS_12float_e4m3_tENS5_IJlSC_lEEESI_SJ_NS4_8TiledMMAINS4_8MMA_AtomIJNS4_10MMA_TraitsINS4_25SM100_MMA_F8F6F4_2x1SM_SSEJSI_SI_fSF_SG_NS4_17integral_constantINS4_4UMMA5MajorELSQ_0EEESR_NSO_INSP_7ScaleInELSS_0EEEST_EEEEEENS4_6LayoutINS5_IJSC_SC_SC_EEENS5_IJNSA_ILi0EEESY_SY_EEEEENS5_IJNS4_10UnderscoreES11_S11_EEEEENS4_18SM100_TMA_2SM_LOADENS4_14ComposedLayoutINS4_7SwizzleILi1ELi4ELi3EEENS4_18smem_ptr_flag_bitsILi8EEENSW_INS5_IJNSA_ILi8EEESG_EEENS5_IJSG_SC_EEEEEEEvNS4_8identityES14_S1E_vS1F_EENS_8epilogue10collective18CollectiveEpilogueINS1H_23Sm100TmaWarpSpecializedILi1ELi1ELi32ELb0ELb0EEEJNS5_IJNSA_ILi128EEESG_SG_EEENS5_IJNSW_IS1M_SC_EENSW_ISG_SC_EEEEESI_SJ_SI_SJ_NS1H_6fusion15FusionCallbacksIS1L_NS1R_17LinearCombinationISI_fSI_fLNS_15FloatRoundStyleE2EEES1N_S1Q_JEEENS4_5SM1004TMEM4LOAD26SM100_TMEM_LOAD_32dp32b32xENS4_13SM90_TMA_LOADES1E_NS4_39AutoVectorizingCopyWithAssumedAlignmentILi128EEENS4_14SM90_TMA_STOREES1E_S23_S23_EEEvvEEEEvNT_6ParamsE --------------------------
	.section	.nv.shared._ZN7cutlass13device_kernelINS_4gemm6kernel13GemmUniversalIN4cute5tupleIJiiiiEEENS1_10collective13CollectiveMmaINS1_35MainloopSm100TmaUmmaWarpSpecializedILi48ELi2ELi4ENS5_IJNS4_1CILi2EEENSA_ILi1EEESC_EEEEENS5_IJNSA_ILi256EEENSA_ILi32EEESG_EEENS_12float_e4m3_tENS5_IJlSC_lEEESI_SJ_NS4_8TiledMMAINS4_8MMA_AtomIJNS4_10MMA_TraitsINS4_25SM100_MMA_F8F6F4_2x1SM_SSEJSI_SI_fSF_SG_NS4_17integral_constantINS4_4UMMA5MajorELSQ_0EEESR_NSO_INSP_7ScaleInELSS_0EEEST_EEEEEENS4_6LayoutINS5_IJSC_SC_SC_EEENS5_IJNSA_ILi0EEESY_SY_EEEEENS5_IJNS4_10UnderscoreES11_S11_EEEEENS4_18SM100_TMA_2SM_LOADENS4_14ComposedLayoutINS4_7SwizzleILi1ELi4ELi3EEENS4_18smem_ptr_flag_bitsILi8EEENSW_INS5_IJNSA_ILi8EEESG_EEENS5_IJSG_SC_EEEEEEEvNS4_8identityES14_S1E_vS1F_EENS_8epilogue10collective18CollectiveEpilogueINS1H_23Sm100TmaWarpSpecializedILi1ELi1ELi32ELb0ELb0EEEJNS5_IJNSA_ILi128EEESG_SG_EEENS5_IJNSW_IS1M_SC_EENSW_ISG_SC_EEEEESI_SJ_SI_SJ_NS1H_6fusion15FusionCallbacksIS1L_NS1R_17LinearCombinationISI_fSI_fLNS_15FloatRoundStyleE2EEES1N_S1Q_JEEENS4_5SM1004TMEM4LOAD26SM100_TMEM_LOAD_32dp32b32xENS4_13SM90_TMA_LOADES1E_NS4_39AutoVectorizingCopyWithAssumedAlignmentILi128EEENS4_14SM90_TMA_STOREES1E_S23_S23_EEEvvEEEEvNT_6ParamsE,"aw",@nobits
	.sectionflags	@""
	.align	16
	.zero		1024


//--------------------- .nv.shared.reserved.0     --------------------------
	.section	.nv.shared.reserved.0,"aw",@nobits
	.weak		__nv_reservedSMEM_offset_0_alias
	.size		__nv_reservedSMEM_offset_0_alias, 0, 64
	.other		__nv_reservedSMEM_offset_0_alias,@"STO_CUDA_RESERVED_SHARED STV_DEFAULT"
__nv_reservedSMEM_offset_0_alias:
	.zero		0
.nv.shared.reserved.0:
	.zero		64
	.weak		__nv_reservedSMEM_tcgen05_partition
	.type		__nv_reservedSMEM_tcgen05_partition,@object
	.size		__nv_reservedSMEM_tcgen05_partition,(.L_0 - __nv_reservedSMEM_tcgen05_partition)
__nv_reservedSMEM_tcgen05_partition:
	.zero		32
.L_0:


//--------------------- .nv.global                --------------------------
	.section	.nv.global,"aw",@nobits
.nv.global:
	.type		_ZN40_INTERNAL_494ac8f2_4_k_cu_fb68ff9a_260684cute1_E,@object
	.size		_ZN40_INTERNAL_494ac8f2_4_k_cu_fb68ff9a_260684cute1_E,(_ZN40_INTERNAL_494ac8f2_4_k_cu_fb68ff9a_260684cuda3std3__45__cpo6cbeginE - _ZN40_INTERNAL_494ac8f2_4_k_cu_fb68ff9a_260684cute1_E)
_ZN40_INTERNAL_494ac8f2_4_k_cu_fb68ff9a_260684cute1_E:
	.zero		1
	.type		_ZN40_INTERNAL_494ac8f2_4_k_cu_fb68ff9a_260684cuda3std3__45__cpo6cbeginE,@object
	.size		_ZN40_INTERNAL_494ac8f2_4_k_cu_fb68ff9a_260684cuda3std3__45__cpo6cbeginE,(_ZN40_INTERNAL_494ac8f2_4_k_cu_fb68ff9a_260684cuda3std3__48in_placeE - _ZN40_INTERNAL_494ac8f2_4_k_cu_fb68ff9a_260684cuda3std3__45__cpo6cbeginE)
_ZN40_INTERNAL_494ac8f2_4_k_cu_fb68ff9a_260684cuda3std3__45__cpo6cbeginE:
	.zero		1
	.type		_ZN40_INTERNAL_494ac8f2_4_k_cu_fb68ff9a_260684cuda3std3__48in_placeE,@object
	.size		_ZN40_INTERNAL_494ac8f2_4_k_cu_fb68ff9a_260684cuda3std3__48in_placeE,(_ZN40_INTERNAL_494ac8f2_4_k_cu_fb68ff9a_260684cuda3std6ranges3__45__cpo9iter_moveE - _ZN40_INTERNAL_494ac8f2_4_k_cu_fb68ff9a_260684cuda3std3__48in_placeE)
_ZN40_INTERNAL_494ac8f2_4_k_cu_fb68ff9a_260684cuda3std3__48in_placeE:
	.zero		1
	.type		_ZN40_INTERNAL_494ac8f2_4_k_cu_fb68ff9a_260684cuda3std6ranges3__45__cpo9iter_moveE,@object
	.size		_ZN40_INTERNAL_494ac8f2_4_k_cu_fb68ff9a_260684cuda3std6ranges3__45__cpo9iter_moveE,(_ZN40_INTERNAL_494ac8f2_4_k_cu_fb68ff9a_260684cuda3std3__45__cpo5beginE - _ZN40_INTERNAL_494ac8f2_4_k_cu_fb68ff9a_260684cuda3std6ranges3__45__cpo9iter_moveE)
_ZN40_INTERNAL_494ac8f2_4_k_cu_fb68ff9a_260684cuda3std6ranges3__45__cpo9iter_moveE:
	.zero		1
	.type		_ZN40_INTERNAL_494ac8f2_4_k_cu_fb68ff9a_260684cuda3std3__45__cpo5beginE,@object
	.size		_ZN40_INTERNAL_494ac8f2_4_k_cu_fb68ff9a_260684cuda3std3__45__cpo5beginE,(_ZN40_INTERNAL_494ac8f2_4_k_cu_fb68ff9a_260684cuda3std3__442_GLOBAL__N__494ac8f2_4_k_cu_fb68ff9a_260686ignoreE - _ZN40_INTERNAL_494ac8f2_4_k_cu_fb68ff9a_260684cuda3std3__45__cpo5beginE)
_ZN40_INTERNAL_494ac8f2_4_k_cu_fb68ff9a_260684cuda3std3__45__cpo5beginE:
	.zero		1
	.type		_ZN40_INTERNAL_494ac8f2_4_k_cu_fb68ff9a_260684cuda3std3__442_GLOBAL__N__494ac8f2_4_k_cu_fb68ff9a_260686ignoreE,@object
	.size		_ZN40_INTERNAL_494ac8f2_4_k_cu_fb68ff9a_260684cuda3std3__442_GLOBAL__N__494ac8f2_4_k_cu_fb68ff9a_260686ignoreE,(_ZN40_INTERNAL_494ac8f2_4_k_cu_fb68ff9a_260684cute7productE - _ZN40_INTERNAL_494ac8f2_4_k_cu_fb68ff9a_260684cuda3std3__442_GLOBAL__N__494ac8f2_4_k_cu_fb68ff9a_260686ignoreE)
_ZN40_INTERNAL_494ac8f2_4_k_cu_fb68ff9a_260684cuda3std3__442_GLOBAL__N__494ac8f2_4_k_cu_fb68ff9a_260686ignoreE:
	.zero		1
	.type		_ZN40_INTERNAL_494ac8f2_4_k_cu_fb68ff9a_260684cute7productE,@object
	.size		_ZN40_INTERNAL_494ac8f2_4_k_cu_fb68ff9a_260684cute7productE,(_ZN40_INTERNAL_494ac8f2_4_k_cu_fb68ff9a_260684cuda3std3__45__cpo3endE - _ZN40_INTERNAL_494ac8f2_4_k_cu_fb68ff9a_260684cute7productE)
_ZN40_INTERNAL_494ac8f2_4_k_cu_fb68ff9a_260684cute7productE:
	.zero		1
	.type		_ZN40_INTERNAL_494ac8f2_4_k_cu_fb68ff9a_260684cuda3std3__45__cpo3endE,@object
	.size		_ZN40_INTERNAL_494ac8f2_4_k_cu_fb68ff9a_260684cuda3std3__45__cpo3endE,(_ZN40_INTERNAL_494ac8f2_4_k_cu_fb68ff9a_260684cuda3std3__419piecewise_constructE - _ZN40_INTERNAL_494ac8f2_4_k_cu_fb68ff9a_260684cuda3std3__45__cpo3endE)
_ZN40_INTERNAL_494ac8f2_4_k_cu_fb68ff9a_260684cuda3std3__45__cpo3endE:
	.zero		1
	.type		_ZN40_INTERNAL_494ac8f2_4_k_cu_fb68ff9a_260684cuda3std3__419piecewise_constructE,@object
	.size		_ZN40_INTERNAL_494ac8f2_4_k_cu_fb68ff9a_260684cuda3std3__419piecewise_constructE,(_ZN40_INTERNAL_494ac8f2_4_k_cu_fb68ff9a_260684cuda3std3__45__cpo4cendE - _ZN40_INTERNAL_494ac8f2_4_k_cu_fb68ff9a_260684cuda3std3__419piecewise_constructE)
_ZN40_INTERNAL_494ac8f2_4_k_cu_fb68ff9a_260684cuda3std3__419piecewise_constructE:
	.zero		1
	.type		_ZN40_INTERNAL_494ac8f2_4_k_cu_fb68ff9a_260684cuda3std3__45__cpo4cendE,@object
	.size		_ZN40_INTERNAL_494ac8f2_4_k_cu_fb68ff9a_260684cuda3std3__45__cpo4cendE,(_ZN40_INTERNAL_494ac8f2_4_k_cu_fb68ff9a_260684cuda3std6ranges3__45__cpo4swapE - _ZN40_INTERNAL_494ac8f2_4_k_cu_fb68ff9a_260684cuda3std3__45__cpo4cendE)
_ZN40_INTERNAL_494ac8f2_4_k_cu_fb68ff9a_260684cuda3std3__45__cpo4cendE:
	.zero		1
	.type		_ZN40_INTERNAL_494ac8f2_4_k_cu_fb68ff9a_260684cuda3std6ranges3__45__cpo4swapE,@object
	.size		_ZN40_INTERNAL_494ac8f2_4_k_cu_fb68ff9a_260684cuda3std6ranges3__45__cpo4swapE,(.L_10 - _ZN40_INTERNAL_494ac8f2_4_k_cu_fb68ff9a_260684cuda3std6ranges3__45__cpo4swapE)
_ZN40_INTERNAL_494ac8f2_4_k_cu_fb68ff9a_260684cuda3std6ranges3__45__cpo4swapE:
	.zero		1
.L_10:


//--------------------- .nv.constant0._ZN7cutlass13device_kernelINS_4gemm6kernel13GemmUniversalIN4cute5tupleIJiiiiEEENS1_10collective13CollectiveMmaINS1_35MainloopSm100TmaUmmaWarpSpecializedILi48ELi2ELi4ENS5_IJNS4_1CILi2EEENSA_ILi1EEESC_EEEEENS5_IJNSA_ILi256EEENSA_ILi32EEESG_EEENS_12float_e4m3_tENS5_IJlSC_lEEESI_SJ_NS4_8TiledMMAINS4_8MMA_AtomIJNS4_10MMA_TraitsINS4_25SM100_MMA_F8F6F4_2x1SM_SSEJSI_SI_fSF_SG_NS4_17integral_constantINS4_4UMMA5MajorELSQ_0EEESR_NSO_INSP_7ScaleInELSS_0EEEST_EEEEEENS4_6LayoutINS5_IJSC_SC_SC_EEENS5_IJNSA_ILi0EEESY_SY_EEEEENS5_IJNS4_10UnderscoreES11_S11_EEEEENS4_18SM100_TMA_2SM_LOADENS4_14ComposedLayoutINS4_7SwizzleILi1ELi4ELi3EEENS4_18smem_ptr_flag_bitsILi8EEENSW_INS5_IJNSA_ILi8EEESG_EEENS5_IJSG_SC_EEEEEEEvNS4_8identityES14_S1E_vS1F_EENS_8epilogue10collective18CollectiveEpilogueINS1H_23Sm100TmaWarpSpecializedILi1ELi1ELi32ELb0ELb0EEEJNS5_IJNSA_ILi128EEESG_SG_EEENS5_IJNSW_IS1M_SC_EENSW_ISG_SC_EEEEESI_SJ_SI_SJ_NS1H_6fusion15FusionCallbacksIS1L_NS1R_17LinearCombinationISI_fSI_fLNS_15FloatRoundStyleE2EEES1N_S1Q_JEEENS4_5SM1004TMEM4LOAD26SM100_TMEM_LOAD_32dp32b32xENS4_13SM90_TMA_LOADES1E_NS4_39AutoVectorizingCopyWithAssumedAlignmentILi128EEENS4_14SM90_TMA_STOREES1E_S23_S23_EEEvvEEEEvNT_6ParamsE --------------------------
	.section	.nv.constant0._ZN7cutlass13device_kernelINS_4gemm6kernel13GemmUniversalIN4cute5tupleIJiiiiEEENS1_10collective13CollectiveMmaINS1_35MainloopSm100TmaUmmaWarpSpecializedILi48ELi2ELi4ENS5_IJNS4_1CILi2EEENSA_ILi1EEESC_EEEEENS5_IJNSA_ILi256EEENSA_ILi32EEESG_EEENS_12float_e4m3_tENS5_IJlSC_lEEESI_SJ_NS4_8TiledMMAINS4_8MMA_AtomIJNS4_10MMA_TraitsINS4_25SM100_MMA_F8F6F4_2x1SM_SSEJSI_SI_fSF_SG_NS4_17integral_constantINS4_4UMMA5MajorELSQ_0EEESR_NSO_INSP_7ScaleInELSS_0EEEST_EEEEEENS4_6LayoutINS5_IJSC_SC_SC_EEENS5_IJNSA_ILi0EEESY_SY_EEEEENS5_IJNS4_10UnderscoreES11_S11_EEEEENS4_18SM100_TMA_2SM_LOADENS4_14ComposedLayoutINS4_7SwizzleILi1ELi4ELi3EEENS4_18smem_ptr_flag_bitsILi8EEENSW_INS5_IJNSA_ILi8EEESG_EEENS5_IJSG_SC_EEEEEEEvNS4_8identityES14_S1E_vS1F_EENS_8epilogue10collective18CollectiveEpilogueINS1H_23Sm100TmaWarpSpecializedILi1ELi1ELi32ELb0ELb0EEEJNS5_IJNSA_ILi128EEESG_SG_EEENS5_IJNSW_IS1M_SC_EENSW_ISG_SC_EEEEESI_SJ_SI_SJ_NS1H_6fusion15FusionCallbacksIS1L_NS1R_17LinearCombinationISI_fSI_fLNS_15FloatRoundStyleE2EEES1N_S1Q_JEEENS4_5SM1004TMEM4LOAD26SM100_TMEM_LOAD_32dp32b32xENS4_13SM90_TMA_LOADES1E_NS4_39AutoVectorizingCopyWithAssumedAlignmentILi128EEENS4_14SM90_TMA_STOREES1E_S23_S23_EEEvvEEEEvNT_6ParamsE,"a",@progbits
	.sectionflags	@""
	.align	4
.nv.constant0._ZN7cutlass13device_kernelINS_4gemm6kernel13GemmUniversalIN4cute5tupleIJiiiiEEENS1_10collective13CollectiveMmaINS1_35MainloopSm100TmaUmmaWarpSpecializedILi48ELi2ELi4ENS5_IJNS4_1CILi2EEENSA_ILi1EEESC_EEEEENS5_IJNSA_ILi256EEENSA_ILi32EEESG_EEENS_12float_e4m3_tENS5_IJlSC_lEEESI_SJ_NS4_8TiledMMAINS4_8MMA_AtomIJNS4_10MMA_TraitsINS4_25SM100_MMA_F8F6F4_2x1SM_SSEJSI_SI_fSF_SG_NS4_17integral_constantINS4_4UMMA5MajorELSQ_0EEESR_NSO_INSP_7ScaleInELSS_0EEEST_EEEEEENS4_6LayoutINS5_IJSC_SC_SC_EEENS5_IJNSA_ILi0EEESY_SY_EEEEENS5_IJNS4_10UnderscoreES11_S11_EEEEENS4_18SM100_TMA_2SM_LOADENS4_14ComposedLayoutINS4_7SwizzleILi1ELi4ELi3EEENS4_18smem_ptr_flag_bitsILi8EEENSW_INS5_IJNSA_ILi8EEESG_EEENS5_IJSG_SC_EEEEEEEvNS4_8identityES14_S1E_vS1F_EENS_8epilogue10collective18CollectiveEpilogueINS1H_23Sm100TmaWarpSpecializedILi1ELi1ELi32ELb0ELb0EEEJNS5_IJNSA_ILi128EEESG_SG_EEENS5_IJNSW_IS1M_SC_EENSW_ISG_SC_EEEEESI_SJ_SI_SJ_NS1H_6fusion15FusionCallbacksIS1L_NS1R_17LinearCombinationISI_fSI_fLNS_15FloatRoundStyleE2EEES1N_S1Q_JEEENS4_5SM1004TMEM4LOAD26SM100_TMEM_LOAD_32dp32b32xENS4_13SM90_TMA_LOADES1E_NS4_39AutoVectorizingCopyWithAssumedAlignmentILi128EEENS4_14SM90_TMA_STOREES1E_S23_S23_EEEvvEEEEvNT_6ParamsE:
	.zero		2944


//--------------------- SYMBOLS --------------------------

	.type		.nv.reservedSmem.offset0,@object
	.size		.nv.reservedSmem.offset0,0x4
	.type		.nv.reservedSmem.cap,@object
	.size		.nv.reservedSmem.cap,0x4
	.type		__assertfail,@function
